	.target	sm_90a

	.elftype	@"ET_EXEC"


//--------------------- .note.nv.tkinfo           --------------------------
	.section	.note.nv.tkinfo,"",@"SHT_NOTE"
	.sectionflags	@"SHF_NOTE_NV_TKINFO"
	.tkinfo
        /*0018*/ 	.word	0x00000002
        /*0030*/ 	.string	""
        /*0030*/ 	.string	"ptxas"
        /*0030*/ 	.string	"Cuda compilation tools, release 13.0, V13.0.88"
        /*0030*/ 	.string	"Build cuda_13.0.r13.0/compiler.36424714_0"
        /*0030*/ 	.string	"-arch sm_90a -m 64 "



//--------------------- .note.nv.cuinfo           --------------------------
	.section	.note.nv.cuinfo,"",@"SHT_NOTE"
	.sectionflags	@"SHF_NOTE_NV_CUINFO"
        /*0018*/ 	.short	0x0002
        /*001a*/ 	.short	0x005a
        /*001c*/ 	.short	0x0082
	.zero		2


//--------------------- .nv.info                  --------------------------
	.section	.nv.info,"",@"SHT_CUDA_INFO"
	.align	4


	//----- nvinfo : EIATTR_REGCOUNT
	.align		4
        /*0000*/ 	.byte	0x04, 0x2f
        /*0002*/ 	.short	(.L_15 - .L_14)
	.align		4
.L_14:
        /*0004*/ 	.word	index@(_ZN7cutlass13device_kernelINS_4gemm6kernel13GemmUniversalIN4cute5tupleIJiiiiEEENS1_10collective13CollectiveMmaINS1_34MainloopSm90TmaGmmaWarpSpecializedILi5ENS5_IJNS4_1CILi1EEENSA_ILi2EEESB_EEENS1_35KernelTmaWarpSpecializedCooperativeEEENS5_IJNSA_ILi128EEENSA_ILi64EEESG_EEENS_10bfloat16_tENS5_IJlSB_lEEESJ_SK_NS4_8TiledMMAINS4_8MMA_AtomIJNS4_4SM904GMMA27MMA_64x64x16_F32BF16BF16_SSILNSO_5MajorE0ELSQ_0ELNSO_7ScaleInE1ELSR_1EEEEEENS4_6LayoutINS5_IJSC_SB_SB_EEENS5_IJSB_NSA_ILi0EEESW_EEEEENS5_IJNS4_10UnderscoreESZ_SZ_EEEEENS4_23SM90_TMA_LOAD_MULTICASTENS4_14ComposedLayoutINS4_7SwizzleILi3ELi4ELi3EEENS4_18smem_ptr_flag_bitsILi16EEENSU_INS5_IJNSA_ILi8EEESH_EEENS5_IJSH_SB_EEEEEEEvNS4_8identityENS4_13SM90_TMA_LOADES1C_vS1D_EENS_8epilogue10collective6detail29Sm90TmaWarpSpecializedAdapterINS1H_15DefaultEpilogueISJ_SK_SK_NS1G_6thread17LinearCombinationISJ_Li1EffLNS1L_9ScaleType4KindE0ELNS_15FloatRoundStyleE2ESJ_EENS1_15EpilogueDefaultEEEEEvvEEEEvNT_6ParamsE)
        /*0008*/ 	.word	0x000000a8


	//----- nvinfo : EIATTR_FRAME_SIZE
	.align		4
.L_15:
        /*000c*/ 	.byte	0x04, 0x11
        /*000e*/ 	.short	(.L_17 - .L_16)
	.align		4
.L_16:
        /*0010*/ 	.word	index@(_ZN7cutlass13device_kernelINS_4gemm6kernel13GemmUniversalIN4cute5tupleIJiiiiEEENS1_10collective13CollectiveMmaINS1_34MainloopSm90TmaGmmaWarpSpecializedILi5ENS5_IJNS4_1CILi1EEENSA_ILi2EEESB_EEENS1_35KernelTmaWarpSpecializedCooperativeEEENS5_IJNSA_ILi128EEENSA_ILi64EEESG_EEENS_10bfloat16_tENS5_IJlSB_lEEESJ_SK_NS4_8TiledMMAINS4_8MMA_AtomIJNS4_4SM904GMMA27MMA_64x64x16_F32BF16BF16_SSILNSO_5MajorE0ELSQ_0ELNSO_7ScaleInE1ELSR_1EEEEEENS4_6LayoutINS5_IJSC_SB_SB_EEENS5_IJSB_NSA_ILi0EEESW_EEEEENS5_IJNS4_10UnderscoreESZ_SZ_EEEEENS4_23SM90_TMA_LOAD_MULTICASTENS4_14ComposedLayoutINS4_7SwizzleILi3ELi4ELi3EEENS4_18smem_ptr_flag_bitsILi16EEENSU_INS5_IJNSA_ILi8EEESH_EEENS5_IJSH_SB_EEEEEEEvNS4_8identityENS4_13SM90_TMA_LOADES1C_vS1D_EENS_8epilogue10collective6detail29Sm90TmaWarpSpecializedAdapterINS1H_15DefaultEpilogueISJ_SK_SK_NS1G_6thread17LinearCombinationISJ_Li1EffLNS1L_9ScaleType4KindE0ELNS_15FloatRoundStyleE2ESJ_EENS1_15EpilogueDefaultEEEEEvvEEEEvNT_6ParamsE)
        /*0014*/ 	.word	0x00000000


	//----- nvinfo : EIATTR_MIN_STACK_SIZE
	.align		4
.L_17:
        /*0018*/ 	.byte	0x04, 0x12
        /*001a*/ 	.short	(.L_19 - .L_18)
	.align		4
.L_18:
        /*001c*/ 	.word	index@(_ZN7cutlass13device_kernelINS_4gemm6kernel13GemmUniversalIN4cute5tupleIJiiiiEEENS1_10collective13CollectiveMmaINS1_34MainloopSm90TmaGmmaWarpSpecializedILi5ENS5_IJNS4_1CILi1EEENSA_ILi2EEESB_EEENS1_35KernelTmaWarpSpecializedCooperativeEEENS5_IJNSA_ILi128EEENSA_ILi64EEESG_EEENS_10bfloat16_tENS5_IJlSB_lEEESJ_SK_NS4_8TiledMMAINS4_8MMA_AtomIJNS4_4SM904GMMA27MMA_64x64x16_F32BF16BF16_SSILNSO_5MajorE0ELSQ_0ELNSO_7ScaleInE1ELSR_1EEEEEENS4_6LayoutINS5_IJSC_SB_SB_EEENS5_IJSB_NSA_ILi0EEESW_EEEEENS5_IJNS4_10UnderscoreESZ_SZ_EEEEENS4_23SM90_TMA_LOAD_MULTICASTENS4_14ComposedLayoutINS4_7SwizzleILi3ELi4ELi3EEENS4_18smem_ptr_flag_bitsILi16EEENSU_INS5_IJNSA_ILi8EEESH_EEENS5_IJSH_SB_EEEEEEEvNS4_8identityENS4_13SM90_TMA_LOADES1C_vS1D_EENS_8epilogue10collective6detail29Sm90TmaWarpSpecializedAdapterINS1H_15DefaultEpilogueISJ_SK_SK_NS1G_6thread17LinearCombinationISJ_Li1EffLNS1L_9ScaleType4KindE0ELNS_15FloatRoundStyleE2ESJ_EENS1_15EpilogueDefaultEEEEEvvEEEEvNT_6ParamsE)
        /*0020*/ 	.word	0x00000000
.L_19:


//--------------------- .nv.compat                --------------------------
	.section	.nv.compat,"",@"SHT_CUDA_COMPAT_INFO"
	.align	4
        /*0000*/ 	.byte	0x02, 0x09, 0x01, 0x00, 0x02, 0x02, 0x04, 0x00, 0x02, 0x05, 0x05, 0x00, 0x03, 0x07, 0x01, 0x01
        /*0010*/ 	.byte	0x02, 0x03, 0x01, 0x00, 0x02, 0x06, 0x01, 0x00, 0x04, 0x0b, 0x08, 0x00, 0x00, 0x00, 0x00, 0x00
        /*0020*/ 	.byte	0x00, 0x00, 0x00, 0x00


//--------------------- .nv.info._ZN7cutlass13device_kernelINS_4gemm6kernel13GemmUniversalIN4cute5tupleIJiiiiEEENS1_10collective13CollectiveMmaINS1_34MainloopSm90TmaGmmaWarpSpecializedILi5ENS5_IJNS4_1CILi1EEENSA_ILi2EEESB_EEENS1_35KernelTmaWarpSpecializedCooperativeEEENS5_IJNSA_ILi128EEENSA_ILi64EEESG_EEENS_10bfloat16_tENS5_IJlSB_lEEESJ_SK_NS4_8TiledMMAINS4_8MMA_AtomIJNS4_4SM904GMMA27MMA_64x64x16_F32BF16BF16_SSILNSO_5MajorE0ELSQ_0ELNSO_7ScaleInE1ELSR_1EEEEEENS4_6LayoutINS5_IJSC_SB_SB_EEENS5_IJSB_NSA_ILi0EEESW_EEEEENS5_IJNS4_10UnderscoreESZ_SZ_EEEEENS4_23SM90_TMA_LOAD_MULTICASTENS4_14ComposedLayoutINS4_7SwizzleILi3ELi4ELi3EEENS4_18smem_ptr_flag_bitsILi16EEENSU_INS5_IJNSA_ILi8EEESH_EEENS5_IJSH_SB_EEEEEEEvNS4_8identityENS4_13SM90_TMA_LOADES1C_vS1D_EENS_8epilogue10collective6detail29Sm90TmaWarpSpecializedAdapterINS1H_15DefaultEpilogueISJ_SK_SK_NS1G_6thread17LinearCombinationISJ_Li1EffLNS1L_9ScaleType4KindE0ELNS_15FloatRoundStyleE2ESJ_EENS1_15EpilogueDefaultEEEEEvvEEEEvNT_6ParamsE --------------------------
	.section	.nv.info._ZN7cutlass13device_kernelINS_4gemm6kernel13GemmUniversalIN4cute5tupleIJiiiiEEENS1_10collective13CollectiveMmaINS1_34MainloopSm90TmaGmmaWarpSpecializedILi5ENS5_IJNS4_1CILi1EEENSA_ILi2EEESB_EEENS1_35KernelTmaWarpSpecializedCooperativeEEENS5_IJNSA_ILi128EEENSA_ILi64EEESG_EEENS_10bfloat16_tENS5_IJlSB_lEEESJ_SK_NS4_8TiledMMAINS4_8MMA_AtomIJNS4_4SM904GMMA27MMA_64x64x16_F32BF16BF16_SSILNSO_5MajorE0ELSQ_0ELNSO_7ScaleInE1ELSR_1EEEEEENS4_6LayoutINS5_IJSC_SB_SB_EEENS5_IJSB_NSA_ILi0EEESW_EEEEENS5_IJNS4_10UnderscoreESZ_SZ_EEEEENS4_23SM90_TMA_LOAD_MULTICASTENS4_14ComposedLayoutINS4_7SwizzleILi3ELi4ELi3EEENS4_18smem_ptr_flag_bitsILi16EEENSU_INS5_IJNSA_ILi8EEESH_EEENS5_IJSH_SB_EEEEEEEvNS4_8identityENS4_13SM90_TMA_LOADES1C_vS1D_EENS_8epilogue10collective6detail29Sm90TmaWarpSpecializedAdapterINS1H_15DefaultEpilogueISJ_SK_SK_NS1G_6thread17LinearCombinationISJ_Li1EffLNS1L_9ScaleType4KindE0ELNS_15FloatRoundStyleE2ESJ_EENS1_15EpilogueDefaultEEEEEvvEEEEvNT_6ParamsE,"",@"SHT_CUDA_INFO"
	.sectionflags	@""
	.align	4


	//----- nvinfo : EIATTR_CUDA_API_VERSION
	.align		4
        /*0000*/ 	.byte	0x04, 0x37
        /*0002*/ 	.short	(.L_21 - .L_20)
.L_20:
        /*0004*/ 	.word	0x00000082


	//----- nvinfo : EIATTR_KPARAM_INFO
	.align		4
.L_21:
        /*0008*/ 	.byte	0x04, 0x17
        /*000a*/ 	.short	(.L_23 - .L_22)
.L_22:
        /*000c*/ 	.word	0x00000000
        /*0010*/ 	.short	0x0000
        /*0012*/ 	.short	0x0070
        /*0014*/ 	.byte	0x00, 0xf0, 0x01, 0x10


	//----- nvinfo : EIATTR_SPARSE_MMA_MASK
	.align		4
.L_23:
        /*0018*/ 	.byte	0x03, 0x50
        /*001a*/ 	.short	0x0000


	//----- nvinfo : EIATTR_MAXREG_COUNT
	.align		4
        /*001c*/ 	.byte	0x03, 0x1b
        /*001e*/ 	.short	0x00a8


	//----- nvinfo : EIATTR_NUM_BARRIERS
	.align		4
        /*0020*/ 	.byte	0x02, 0x4c
        /*0022*/ 	.byte	0x01
	.zero		1


	//----- nvinfo : EIATTR_EXTERNS
	.align		4
        /*0024*/ 	.byte	0x04, 0x0f
        /*0026*/ 	.short	(.L_25 - .L_24)


	//   ....[0]....
	.align		4
.L_24:
        /*0028*/ 	.word	index@(__assertfail)


	//----- nvinfo : EIATTR_MERCURY_ISA_VERSION
	.align		4
.L_25:
        /*002c*/ 	.byte	0x03, 0x5f
        /*002e*/ 	.short	0x0101


	//----- nvinfo : EIATTR_INT_WARP_WIDE_INSTR_OFFSETS
	.align		4
        /*0030*/ 	.byte	0x04, 0x31
        /*0032*/ 	.short	(.L_27 - .L_26)


	//   ....[0]....
.L_26:
        /*0034*/ 	.word	0x00000450


	//   ....[1]....
        /*0038*/ 	.word	0x00000470


	//   ....[2]....
        /*003c*/ 	.word	0x00000640


	//   ....[3]....
        /*0040*/ 	.word	0x00002230


	//----- nvinfo : EIATTR_COOP_GROUP_MASK_REGIDS
	.align		4
.L_27:
        /*0044*/ 	.byte	0x04, 0x29
        /*0046*/ 	.short	(.L_29 - .L_28)


	//   ....[0]....
.L_28:
        /*0048*/ 	.word	0xffffffff


	//   ....[1]....
        /*004c*/ 	.word	0xffffffff


	//   ....[2]....
        /*0050*/ 	.word	0xffffffff


	//   ....[3]....
        /*0054*/ 	.word	0xffffffff


	//   ....[4]....
        /*0058*/ 	.word	0xffffffff


	//   ....[5]....
        /*005c*/ 	.word	0xffffffff


	//----- nvinfo : EIATTR_COOP_GROUP_INSTR_OFFSETS
	.align		4
.L_29:
        /*0060*/ 	.byte	0x04, 0x28
        /*0062*/ 	.short	(.L_31 - .L_30)


	//   ....[0]....
.L_30:
        /*0064*/ 	.word	0x00000060


	//   ....[1]....
        /*0068*/ 	.word	0x00000070


	//   ....[2]....
        /*006c*/ 	.word	0x00000130


	//   ....[3]....
        /*0070*/ 	.word	0x000002f0


	//   ....[4]....
        /*0074*/ 	.word	0x000007b0


	//   ....[5]....
        /*0078*/ 	.word	0x00001430


	//----- nvinfo : EIATTR_REG_RECONFIG
	.align		4
.L_31:
        /*007c*/ 	.byte	0x01, 0x54
	.zero		2


	//----- nvinfo : EIATTR_SYSCALL_OFFSETS
	.align		4
        /*0080*/ 	.byte	0x04, 0x46
        /*0082*/ 	.short	(.L_33 - .L_32)


	//   ....[0]....
.L_32:
        /*0084*/ 	.word	0x00001620


	//----- nvinfo : EIATTR_MBARRIER_INSTR_OFFSETS
	.align		4
.L_33:
        /*0088*/ 	.byte	0x04, 0x39
        /*008a*/ 	.short	(.L_35 - .L_34)


	//   ....[0]....
.L_34:
        /*008c*/ 	.word	0x00000230
        /*0090*/ 	.word	0x000000ff
        /*0094*/ 	.word	0x00000000
        /*0098*/ 	.short	0x0100
        /*009a*/ 	.byte	0x08
	.zero		1


	//   ....[1]....
        /*009c*/ 	.word	0x00000240
        /*00a0*/ 	.word	0x000000ff
        /*00a4*/ 	.word	0x00000028
        /*00a8*/ 	.short	0x0100
        /*00aa*/ 	.byte	0x08
	.zero		1


	//   ....[2]....
        /*00ac*/ 	.word	0x00000250
        /*00b0*/ 	.word	0x000000ff
        /*00b4*/ 	.word	0x00000008
        /*00b8*/ 	.short	0x0100
        /*00ba*/ 	.byte	0x08
	.zero		1


	//   ....[3]....
        /*00bc*/ 	.word	0x00000260
        /*00c0*/ 	.word	0x000000ff
        /*00c4*/ 	.word	0x00000030
        /*00c8*/ 	.short	0x0100
        /*00ca*/ 	.byte	0x08
	.zero		1


	//   ....[4]....
        /*00cc*/ 	.word	0x00000270
        /*00d0*/ 	.word	0x000000ff
        /*00d4*/ 	.word	0x00000010
        /*00d8*/ 	.short	0x0100
        /*00da*/ 	.byte	0x08
	.zero		1


	//   ....[5]....
        /*00dc*/ 	.word	0x00000280
        /*00e0*/ 	.word	0x000000ff
        /*00e4*/ 	.word	0x00000038
        /*00e8*/ 	.short	0x0100
        /*00ea*/ 	.byte	0x08
	.zero		1


	//   ....[6]....
        /*00ec*/ 	.word	0x00000290
        /*00f0*/ 	.word	0x000000ff
        /*00f4*/ 	.word	0x00000018
        /*00f8*/ 	.short	0x0100
        /*00fa*/ 	.byte	0x08
	.zero		1


	//   ....[7]....
        /*00fc*/ 	.word	0x000002a0
        /*0100*/ 	.word	0x000000ff
        /*0104*/ 	.word	0x00000040
        /*0108*/ 	.short	0x0100
        /*010a*/ 	.byte	0x08
	.zero		1


	//   ....[8]....
        /*010c*/ 	.word	0x000002b0
        /*0110*/ 	.word	0x000000ff
        /*0114*/ 	.word	0x00000020
        /*0118*/ 	.short	0x0100
        /*011a*/ 	.byte	0x08
	.zero		1


	//   ....[9]....
        /*011c*/ 	.word	0x000002c0
        /*0120*/ 	.word	0x000000ff
        /*0124*/ 	.word	0x00000048
        /*0128*/ 	.short	0x0100
        /*012a*/ 	.byte	0x08
	.zero		1


	//   ....[10]....
        /*012c*/ 	.word	0x000006e0
        /*0130*/ 	.word	0x000000ff
        /*0134*/ 	.word	0x00000060
        /*0138*/ 	.short	0x0100
        /*013a*/ 	.byte	0x06
	.zero		1


	//   ....[11]....
        /*013c*/ 	.word	0x00000760
        /*0140*/ 	.word	0x000000ff
        /*0144*/ 	.word	0x00000068
        /*0148*/ 	.short	0x0100
        /*014a*/ 	.byte	0x06
	.zero		1


	//   ....[12]....
        /*014c*/ 	.word	0x000016e0
        /*0150*/ 	.word	0x00000003
        /*0154*/ 	.word	0x00000000
        /*0158*/ 	.short	0x010a
        /*015a*/ 	.byte	0x3f
	.zero		1


	//   ....[13]....
        /*015c*/ 	.word	0x00001740
        /*0160*/ 	.word	0x00000003
        /*0164*/ 	.word	0x00000000
        /*0168*/ 	.short	0x010a
        /*016a*/ 	.byte	0x3f
	.zero		1


	//   ....[14]....
        /*016c*/ 	.word	0x00001c80
        /*0170*/ 	.word	0x00000005
        /*0174*/ 	.word	0x00000000
        /*0178*/ 	.short	0x010a
        /*017a*/ 	.byte	0x3f
	.zero		1


	//   ....[15]....
        /*017c*/ 	.word	0x00001cc0
        /*0180*/ 	.word	0x00000005
        /*0184*/ 	.word	0x00000000
        /*0188*/ 	.short	0x010a
        /*018a*/ 	.byte	0x3f
	.zero		1


	//   ....[16]....
        /*018c*/ 	.word	0x000020e0
        /*0190*/ 	.word	0x00000004
        /*0194*/ 	.word	0x00000000
        /*0198*/ 	.short	0x0101
        /*019a*/ 	.byte	0x3f
	.zero		1


	//   ....[17]....
        /*019c*/ 	.word	0x000022d0
        /*01a0*/ 	.word	0x00000000
        /*01a4*/ 	.word	0x00000000
        /*01a8*/ 	.short	0x0101
        /*01aa*/ 	.byte	0x3f
	.zero		1


	//   ....[18]....
        /*01ac*/ 	.word	0x00005590
        /*01b0*/ 	.word	0x00000017
        /*01b4*/ 	.word	0x00000028
        /*01b8*/ 	.short	0x010a
        /*01ba*/ 	.byte	0x3f
	.zero		1


	//   ....[19]....
        /*01bc*/ 	.word	0x000059e0
        /*01c0*/ 	.word	0x00000006
        /*01c4*/ 	.word	0x00000068
        /*01c8*/ 	.short	0x0101
        /*01ca*/ 	.byte	0x3f
	.zero		1


	//   ....[20]....
        /*01cc*/ 	.word	0x00006120
        /*01d0*/ 	.word	0x00000007
        /*01d4*/ 	.word	0x00000000
        /*01d8*/ 	.short	0x010a
        /*01da*/ 	.byte	0x3f
	.zero		1


	//   ....[21]....
        /*01dc*/ 	.word	0x000061a0
        /*01e0*/ 	.word	0x00000006
        /*01e4*/ 	.word	0x00000000
        /*01e8*/ 	.short	0x010a
        /*01ea*/ 	.byte	0x3f
	.zero		1


	//   ....[22]....
        /*01ec*/ 	.word	0x00006230
        /*01f0*/ 	.word	0x00000007
        /*01f4*/ 	.word	0x00000000
        /*01f8*/ 	.short	0x010a
        /*01fa*/ 	.byte	0x3f
	.zero		1


	//   ....[23]....
        /*01fc*/ 	.word	0x000062c0
        /*0200*/ 	.word	0x00000006
        /*0204*/ 	.word	0x00000000
        /*0208*/ 	.short	0x010a
        /*020a*/ 	.byte	0x3f
	.zero		1


	//   ....[24]....
        /*020c*/ 	.word	0x00006350
        /*0210*/ 	.word	0x00000005
        /*0214*/ 	.word	0x00000000
        /*0218*/ 	.short	0x010a
        /*021a*/ 	.byte	0x3f
	.zero		1


	//   ....[25]....
        /*021c*/ 	.word	0x000063b0
        /*0220*/ 	.word	0x00000003
        /*0224*/ 	.word	0x00000000
        /*0228*/ 	.short	0x010a
        /*022a*/ 	.byte	0x3f
	.zero		1


	//   ....[26]....
        /*022c*/ 	.word	0x00006400
        /*0230*/ 	.word	0x00000005
        /*0234*/ 	.word	0x00000000
        /*0238*/ 	.short	0x010a
        /*023a*/ 	.byte	0x3f
	.zero		1


	//   ....[27]....
        /*023c*/ 	.word	0x000064d0
        /*0240*/ 	.word	0x00000017
        /*0244*/ 	.word	0x00000028
        /*0248*/ 	.short	0x010a
        /*024a*/ 	.byte	0x3f
	.zero		1


	//   ....[28]....
        /*024c*/ 	.word	0x000065a0
        /*0250*/ 	.word	0x00000007
        /*0254*/ 	.word	0x00000000
        /*0258*/ 	.short	0x010a
        /*025a*/ 	.byte	0x3f
	.zero		1


	//   ....[29]....
        /*025c*/ 	.word	0x000065f0
        /*0260*/ 	.word	0x00000006
        /*0264*/ 	.word	0x00000000
        /*0268*/ 	.short	0x010a
        /*026a*/ 	.byte	0x3f
	.zero		1


	//   ....[30]....
        /*026c*/ 	.word	0x00006640
        /*0270*/ 	.word	0x00000007
        /*0274*/ 	.word	0x00000000
        /*0278*/ 	.short	0x010a
        /*027a*/ 	.byte	0x3f
	.zero		1


	//   ....[31]....
        /*027c*/ 	.word	0x00006690
        /*0280*/ 	.word	0x00000006
        /*0284*/ 	.word	0x00000000
        /*0288*/ 	.short	0x010a
        /*028a*/ 	.byte	0x3f
	.zero		1


	//----- nvinfo : EIATTR_NUM_MBARRIERS
	.align		4
.L_35:
        /*028c*/ 	.byte	0x03, 0x38
        /*028e*/ 	.short	0x000c


	//----- nvinfo : EIATTR_EXIT_INSTR_OFFSETS
	.align		4
        /*0290*/ 	.byte	0x04, 0x1c
        /*0292*/ 	.short	(.L_37 - .L_36)


	//   ....[0]....
.L_36:
        /*0294*/ 	.word	0x00000980


	//   ....[1]....
        /*0298*/ 	.word	0x00001190


	//   ....[2]....
        /*029c*/ 	.word	0x00004d20


	//   ....[3]....
        /*02a0*/ 	.word	0x00005280


	//   ....[4]....
        /*02a4*/ 	.word	0x000063a0


	//----- nvinfo : EIATTR_MAX_THREADS
	.align		4
.L_37:
        /*02a8*/ 	.byte	0x04, 0x05
        /*02aa*/ 	.short	(.L_39 - .L_38)
.L_38:
        /*02ac*/ 	.word	0x00000180
        /*02b0*/ 	.word	0x00000001
        /*02b4*/ 	.word	0x00000001


	//----- nvinfo : EIATTR_CRS_STACK_SIZE
	.align		4
.L_39:
        /*02b8*/ 	.byte	0x04, 0x1e
        /*02ba*/ 	.short	(.L_41 - .L_40)
.L_40:
        /*02bc*/ 	.word	0x00000000


	//----- nvinfo : EIATTR_CBANK_PARAM_SIZE
	.align		4
.L_41:
        /*02c0*/ 	.byte	0x03, 0x19
        /*02c2*/ 	.short	0x0470


	//----- nvinfo : EIATTR_PARAM_CBANK
	.align		4
        /*02c4*/ 	.byte	0x04, 0x0a
        /*02c6*/ 	.short	(.L_43 - .L_42)
	.align		4
.L_42:
        /*02c8*/ 	.word	index@(.nv.constant0._ZN7cutlass13device_kernelINS_4gemm6kernel13GemmUniversalIN4cute5tupleIJiiiiEEENS1_10collective13CollectiveMmaINS1_34MainloopSm90TmaGmmaWarpSpecializedILi5ENS5_IJNS4_1CILi1EEENSA_ILi2EEESB_EEENS1_35KernelTmaWarpSpecializedCooperativeEEENS5_IJNSA_ILi128EEENSA_ILi64EEESG_EEENS_10bfloat16_tENS5_IJlSB_lEEESJ_SK_NS4_8TiledMMAINS4_8MMA_AtomIJNS4_4SM904GMMA27MMA_64x64x16_F32BF16BF16_SSILNSO_5MajorE0ELSQ_0ELNSO_7ScaleInE1ELSR_1EEEEEENS4_6LayoutINS5_IJSC_SB_SB_EEENS5_IJSB_NSA_ILi0EEESW_EEEEENS5_IJNS4_10UnderscoreESZ_SZ_EEEEENS4_23SM90_TMA_LOAD_MULTICASTENS4_14ComposedLayoutINS4_7SwizzleILi3ELi4ELi3EEENS4_18smem_ptr_flag_bitsILi16EEENSU_INS5_IJNSA_ILi8EEESH_EEENS5_IJSH_SB_EEEEEEEvNS4_8identityENS4_13SM90_TMA_LOADES1C_vS1D_EENS_8epilogue10collective6detail29Sm90TmaWarpSpecializedAdapterINS1H_15DefaultEpilogueISJ_SK_SK_NS1G_6thread17LinearCombinationISJ_Li1EffLNS1L_9ScaleType4KindE0ELNS_15FloatRoundStyleE2ESJ_EENS1_15EpilogueDefaultEEEEEvvEEEEvNT_6ParamsE)
        /*02cc*/ 	.short	0x0210
        /*02ce*/ 	.short	0x0470


	//----- nvinfo : EIATTR_SW_WAR
	.align		4
.L_43:
        /*02d0*/ 	.byte	0x04, 0x36
        /*02d2*/ 	.short	(.L_45 - .L_44)
.L_44:
        /*02d4*/ 	.word	0x00000008
.L_45:


//--------------------- .nv.callgraph             --------------------------
	.section	.nv.callgraph,"",@"SHT_CUDA_CALLGRAPH"
	.align	4
	.sectionentsize	8
	.align		4
        /*0000*/ 	.word	0x00000000
	.align		4
        /*0004*/ 	.word	0xffffffff
	.align		4
        /*0008*/ 	.word	index@(_ZN7cutlass13device_kernelINS_4gemm6kernel13GemmUniversalIN4cute5tupleIJiiiiEEENS1_10collective13CollectiveMmaINS1_34MainloopSm90TmaGmmaWarpSpecializedILi5ENS5_IJNS4_1CILi1EEENSA_ILi2EEESB_EEENS1_35KernelTmaWarpSpecializedCooperativeEEENS5_IJNSA_ILi128EEENSA_ILi64EEESG_EEENS_10bfloat16_tENS5_IJlSB_lEEESJ_SK_NS4_8TiledMMAINS4_8MMA_AtomIJNS4_4SM904GMMA27MMA_64x64x16_F32BF16BF16_SSILNSO_5MajorE0ELSQ_0ELNSO_7ScaleInE1ELSR_1EEEEEENS4_6LayoutINS5_IJSC_SB_SB_EEENS5_IJSB_NSA_ILi0EEESW_EEEEENS5_IJNS4_10UnderscoreESZ_SZ_EEEEENS4_23SM90_TMA_LOAD_MULTICASTENS4_14ComposedLayoutINS4_7SwizzleILi3ELi4ELi3EEENS4_18smem_ptr_flag_bitsILi16EEENSU_INS5_IJNSA_ILi8EEESH_EEENS5_IJSH_SB_EEEEEEEvNS4_8identityENS4_13SM90_TMA_LOADES1C_vS1D_EENS_8epilogue10collective6detail29Sm90TmaWarpSpecializedAdapterINS1H_15DefaultEpilogueISJ_SK_SK_NS1G_6thread17LinearCombinationISJ_Li1EffLNS1L_9ScaleType4KindE0ELNS_15FloatRoundStyleE2ESJ_EENS1_15EpilogueDefaultEEEEEvvEEEEvNT_6ParamsE)
	.align		4
        /*000c*/ 	.word	index@(__assertfail)
	.align		4
        /*0010*/ 	.word	0x00000000
	.align		4
        /*0014*/ 	.word	0xfffffffe
	.align		4
        /*0018*/ 	.word	0x00000000
	.align		4
        /*001c*/ 	.word	0xfffffffd
	.align		4
        /*0020*/ 	.word	0x00000000
	.align		4
        /*0024*/ 	.word	0xfffffffc


//--------------------- .nv.constant4             --------------------------
	.section	.nv.constant4,"a",@progbits
	.align	8
	.align		8
.nv.constant4:
        /*0000*/ 	.dword	__assertfail
	.align		8
        /*0008*/ 	.dword	__unnamed_1
	.align		8
        /*0010*/ 	.dword	_ZN39_INTERNAL_a1832817_4_k_cu_67b1285c_31434cuda3std3__45__cpo5beginE
	.align		8
        /*0018*/ 	.dword	_ZN39_INTERNAL_a1832817_4_k_cu_67b1285c_31434cuda3std3__45__cpo3endE
	.align		8
        /*0020*/ 	.dword	_ZN39_INTERNAL_a1832817_4_k_cu_67b1285c_31434cuda3std3__45__cpo6cbeginE
	.align		8
        /*0028*/ 	.dword	_ZN39_INTERNAL_a1832817_4_k_cu_67b1285c_31434cuda3std3__45__cpo4cendE
	.align		8
        /*0030*/ 	.dword	_ZN39_INTERNAL_a1832817_4_k_cu_67b1285c_31434cuda3std3__441_GLOBAL__N__a1832817_4_k_cu_67b1285c_31436ignoreE
	.align		8
        /*0038*/ 	.dword	_ZN39_INTERNAL_a1832817_4_k_cu_67b1285c_31434cuda3std3__419piecewise_constructE
	.align		8
        /*0040*/ 	.dword	_ZN39_INTERNAL_a1832817_4_k_cu_67b1285c_31434cuda3std3__48in_placeE
	.align		8
        /*0048*/ 	.dword	_ZN39_INTERNAL_a1832817_4_k_cu_67b1285c_31434cuda3std6ranges3__45__cpo4swapE
	.align		8
        /*0050*/ 	.dword	_ZN39_INTERNAL_a1832817_4_k_cu_67b1285c_31434cuda3std6ranges3__45__cpo9iter_moveE
	.align		8
        /*0058*/ 	.dword	_ZN39_INTERNAL_a1832817_4_k_cu_67b1285c_31434cute7productE
	.align		8
        /*0060*/ 	.dword	_ZN39_INTERNAL_a1832817_4_k_cu_67b1285c_31434cute1_E
	.align		8
        /*0068*/ 	.dword	$str$22
	.align		8
        /*0070*/ 	.dword	$str$23


//--------------------- .text._ZN7cutlass13device_kernelINS_4gemm6kernel13GemmUniversalIN4cute5tupleIJiiiiEEENS1_10collective13CollectiveMmaINS1_34MainloopSm90TmaGmmaWarpSpecializedILi5ENS5_IJNS4_1CILi1EEENSA_ILi2EEESB_EEENS1_35KernelTmaWarpSpecializedCooperativeEEENS5_IJNSA_ILi128EEENSA_ILi64EEESG_EEENS_10bfloat16_tENS5_IJlSB_lEEESJ_SK_NS4_8TiledMMAINS4_8MMA_AtomIJNS4_4SM904GMMA27MMA_64x64x16_F32BF16BF16_SSILNSO_5MajorE0ELSQ_0ELNSO_7ScaleInE1ELSR_1EEEEEENS4_6LayoutINS5_IJSC_SB_SB_EEENS5_IJSB_NSA_ILi0EEESW_EEEEENS5_IJNS4_10UnderscoreESZ_SZ_EEEEENS4_23SM90_TMA_LOAD_MULTICASTENS4_14ComposedLayoutINS4_7SwizzleILi3ELi4ELi3EEENS4_18smem_ptr_flag_bitsILi16EEENSU_INS5_IJNSA_ILi8EEESH_EEENS5_IJSH_SB_EEEEEEEvNS4_8identityENS4_13SM90_TMA_LOADES1C_vS1D_EENS_8epilogue10collective6detail29Sm90TmaWarpSpecializedAdapterINS1H_15DefaultEpilogueISJ_SK_SK_NS1G_6thread17LinearCombinationISJ_Li1EffLNS1L_9ScaleType4KindE0ELNS_15FloatRoundStyleE2ESJ_EENS1_15EpilogueDefaultEEEEEvvEEEEvNT_6ParamsE --------------------------
	.section	.text._ZN7cutlass13device_kernelINS_4gemm6kernel13GemmUniversalIN4cute5tupleIJiiiiEEENS1_10collective13CollectiveMmaINS1_34MainloopSm90TmaGmmaWarpSpecializedILi5ENS5_IJNS4_1CILi1EEENSA_ILi2EEESB_EEENS1_35KernelTmaWarpSpecializedCooperativeEEENS5_IJNSA_ILi128EEENSA_ILi64EEESG_EEENS_10bfloat16_tENS5_IJlSB_lEEESJ_SK_NS4_8TiledMMAINS4_8MMA_AtomIJNS4_4SM904GMMA27MMA_64x64x16_F32BF16BF16_SSILNSO_5MajorE0ELSQ_0ELNSO_7ScaleInE1ELSR_1EEEEEENS4_6LayoutINS5_IJSC_SB_SB_EEENS5_IJSB_NSA_ILi0EEESW_EEEEENS5_IJNS4_10UnderscoreESZ_SZ_EEEEENS4_23SM90_TMA_LOAD_MULTICASTENS4_14ComposedLayoutINS4_7SwizzleILi3ELi4ELi3EEENS4_18smem_ptr_flag_bitsILi16EEENSU_INS5_IJNSA_ILi8EEESH_EEENS5_IJSH_SB_EEEEEEEvNS4_8identityENS4_13SM90_TMA_LOADES1C_vS1D_EENS_8epilogue10collective6detail29Sm90TmaWarpSpecializedAdapterINS1H_15DefaultEpilogueISJ_SK_SK_NS1G_6thread17LinearCombinationISJ_Li1EffLNS1L_9ScaleType4KindE0ELNS_15FloatRoundStyleE2ESJ_EENS1_15EpilogueDefaultEEEEEvvEEEEvNT_6ParamsE,"ax",@progbits
	.align	128
.text._ZN7cutlass13device_kernelINS_4gemm6kernel13GemmUniversalIN4cute5tupleIJiiiiEEENS1_10collective13CollectiveMmaINS1_34MainloopSm90TmaGmmaWarpSpecializedILi5ENS5_IJNS4_1CILi1EEENSA_ILi2EEESB_EEENS1_35KernelTmaWarpSpecializedCooperativeEEENS5_IJNSA_ILi128EEENSA_ILi64EEESG_EEENS_10bfloat16_tENS5_IJlSB_lEEESJ_SK_NS4_8TiledMMAINS4_8MMA_AtomIJNS4_4SM904GMMA27MMA_64x64x16_F32BF16BF16_SSILNSO_5MajorE0ELSQ_0ELNSO_7ScaleInE1ELSR_1EEEEEENS4_6LayoutINS5_IJSC_SB_SB_EEENS5_IJSB_NSA_ILi0EEESW_EEEEENS5_IJNS4_10UnderscoreESZ_SZ_EEEEENS4_23SM90_TMA_LOAD_MULTICASTENS4_14ComposedLayoutINS4_7SwizzleILi3ELi4ELi3EEENS4_18smem_ptr_flag_bitsILi16EEENSU_INS5_IJNSA_ILi8EEESH_EEENS5_IJSH_SB_EEEEEEEvNS4_8identityENS4_13SM90_TMA_LOADES1C_vS1D_EENS_8epilogue10collective6detail29Sm90TmaWarpSpecializedAdapterINS1H_15DefaultEpilogueISJ_SK_SK_NS1G_6thread17LinearCombinationISJ_Li1EffLNS1L_9ScaleType4KindE0ELNS_15FloatRoundStyleE2ESJ_EENS1_15EpilogueDefaultEEEEEvvEEEEvNT_6ParamsE:
        .type           _ZN7cutlass13device_kernelINS_4gemm6kernel13GemmUniversalIN4cute5tupleIJiiiiEEENS1_10collective13CollectiveMmaINS1_34MainloopSm90TmaGmmaWarpSpecializedILi5ENS5_IJNS4_1CILi1EEENSA_ILi2EEESB_EEENS1_35KernelTmaWarpSpecializedCooperativeEEENS5_IJNSA_ILi128EEENSA_ILi64EEESG_EEENS_10bfloat16_tENS5_IJlSB_lEEESJ_SK_NS4_8TiledMMAINS4_8MMA_AtomIJNS4_4SM904GMMA27MMA_64x64x16_F32BF16BF16_SSILNSO_5MajorE0ELSQ_0ELNSO_7ScaleInE1ELSR_1EEEEEENS4_6LayoutINS5_IJSC_SB_SB_EEENS5_IJSB_NSA_ILi0EEESW_EEEEENS5_IJNS4_10UnderscoreESZ_SZ_EEEEENS4_23SM90_TMA_LOAD_MULTICASTENS4_14ComposedLayoutINS4_7SwizzleILi3ELi4ELi3EEENS4_18smem_ptr_flag_bitsILi16EEENSU_INS5_IJNSA_ILi8EEESH_EEENS5_IJSH_SB_EEEEEEEvNS4_8identityENS4_13SM90_TMA_LOADES1C_vS1D_EENS_8epilogue10collective6detail29Sm90TmaWarpSpecializedAdapterINS1H_15DefaultEpilogueISJ_SK_SK_NS1G_6thread17LinearCombinationISJ_Li1EffLNS1L_9ScaleType4KindE0ELNS_15FloatRoundStyleE2ESJ_EENS1_15EpilogueDefaultEEEEEvvEEEEvNT_6ParamsE,@function
        .size           _ZN7cutlass13device_kernelINS_4gemm6kernel13GemmUniversalIN4cute5tupleIJiiiiEEENS1_10collective13CollectiveMmaINS1_34MainloopSm90TmaGmmaWarpSpecializedILi5ENS5_IJNS4_1CILi1EEENSA_ILi2EEESB_EEENS1_35KernelTmaWarpSpecializedCooperativeEEENS5_IJNSA_ILi128EEENSA_ILi64EEESG_EEENS_10bfloat16_tENS5_IJlSB_lEEESJ_SK_NS4_8TiledMMAINS4_8MMA_AtomIJNS4_4SM904GMMA27MMA_64x64x16_F32BF16BF16_SSILNSO_5MajorE0ELSQ_0ELNSO_7ScaleInE1ELSR_1EEEEEENS4_6LayoutINS5_IJSC_SB_SB_EEENS5_IJSB_NSA_ILi0EEESW_EEEEENS5_IJNS4_10UnderscoreESZ_SZ_EEEEENS4_23SM90_TMA_LOAD_MULTICASTENS4_14ComposedLayoutINS4_7SwizzleILi3ELi4ELi3EEENS4_18smem_ptr_flag_bitsILi16EEENSU_INS5_IJNSA_ILi8EEESH_EEENS5_IJSH_SB_EEEEEEEvNS4_8identityENS4_13SM90_TMA_LOADES1C_vS1D_EENS_8epilogue10collective6detail29Sm90TmaWarpSpecializedAdapterINS1H_15DefaultEpilogueISJ_SK_SK_NS1G_6thread17LinearCombinationISJ_Li1EffLNS1L_9ScaleType4KindE0ELNS_15FloatRoundStyleE2ESJ_EENS1_15EpilogueDefaultEEEEEvvEEEEvNT_6ParamsE,(.L_x_135 - _ZN7cutlass13device_kernelINS_4gemm6kernel13GemmUniversalIN4cute5tupleIJiiiiEEENS1_10collective13CollectiveMmaINS1_34MainloopSm90TmaGmmaWarpSpecializedILi5ENS5_IJNS4_1CILi1EEENSA_ILi2EEESB_EEENS1_35KernelTmaWarpSpecializedCooperativeEEENS5_IJNSA_ILi128EEENSA_ILi64EEESG_EEENS_10bfloat16_tENS5_IJlSB_lEEESJ_SK_NS4_8TiledMMAINS4_8MMA_AtomIJNS4_4SM904GMMA27MMA_64x64x16_F32BF16BF16_SSILNSO_5MajorE0ELSQ_0ELNSO_7ScaleInE1ELSR_1EEEEEENS4_6LayoutINS5_IJSC_SB_SB_EEENS5_IJSB_NSA_ILi0EEESW_EEEEENS5_IJNS4_10UnderscoreESZ_SZ_EEEEENS4_23SM90_TMA_LOAD_MULTICASTENS4_14ComposedLayoutINS4_7SwizzleILi3ELi4ELi3EEENS4_18smem_ptr_flag_bitsILi16EEENSU_INS5_IJNSA_ILi8EEESH_EEENS5_IJSH_SB_EEEEEEEvNS4_8identityENS4_13SM90_TMA_LOADES1C_vS1D_EENS_8epilogue10collective6detail29Sm90TmaWarpSpecializedAdapterINS1H_15DefaultEpilogueISJ_SK_SK_NS1G_6thread17LinearCombinationISJ_Li1EffLNS1L_9ScaleType4KindE0ELNS_15FloatRoundStyleE2ESJ_EENS1_15EpilogueDefaultEEEEEvvEEEEvNT_6ParamsE)
        .other          _ZN7cutlass13device_kernelINS_4gemm6kernel13GemmUniversalIN4cute5tupleIJiiiiEEENS1_10collective13CollectiveMmaINS1_34MainloopSm90TmaGmmaWarpSpecializedILi5ENS5_IJNS4_1CILi1EEENSA_ILi2EEESB_EEENS1_35KernelTmaWarpSpecializedCooperativeEEENS5_IJNSA_ILi128EEENSA_ILi64EEESG_EEENS_10bfloat16_tENS5_IJlSB_lEEESJ_SK_NS4_8TiledMMAINS4_8MMA_AtomIJNS4_4SM904GMMA27MMA_64x64x16_F32BF16BF16_SSILNSO_5MajorE0ELSQ_0ELNSO_7ScaleInE1ELSR_1EEEEEENS4_6LayoutINS5_IJSC_SB_SB_EEENS5_IJSB_NSA_ILi0EEESW_EEEEENS5_IJNS4_10UnderscoreESZ_SZ_EEEEENS4_23SM90_TMA_LOAD_MULTICASTENS4_14ComposedLayoutINS4_7SwizzleILi3ELi4ELi3EEENS4_18smem_ptr_flag_bitsILi16EEENSU_INS5_IJNSA_ILi8EEESH_EEENS5_IJSH_SB_EEEEEEEvNS4_8identityENS4_13SM90_TMA_LOADES1C_vS1D_EENS_8epilogue10collective6detail29Sm90TmaWarpSpecializedAdapterINS1H_15DefaultEpilogueISJ_SK_SK_NS1G_6thread17LinearCombinationISJ_Li1EffLNS1L_9ScaleType4KindE0ELNS_15FloatRoundStyleE2ESJ_EENS1_15EpilogueDefaultEEEEEvvEEEEvNT_6ParamsE,@"STO_CUDA_ENTRY STV_DEFAULT"
_ZN7cutlass13device_kernelINS_4gemm6kernel13GemmUniversalIN4cute5tupleIJiiiiEEENS1_10collective13CollectiveMmaINS1_34MainloopSm90TmaGmmaWarpSpecializedILi5ENS5_IJNS4_1CILi1EEENSA_ILi2EEESB_EEENS1_35KernelTmaWarpSpecializedCooperativeEEENS5_IJNSA_ILi128EEENSA_ILi64EEESG_EEENS_10bfloat16_tENS5_IJlSB_lEEESJ_SK_NS4_8TiledMMAINS4_8MMA_AtomIJNS4_4SM904GMMA27MMA_64x64x16_F32BF16BF16_SSILNSO_5MajorE0ELSQ_0ELNSO_7ScaleInE1ELSR_1EEEEEENS4_6LayoutINS5_IJSC_SB_SB_EEENS5_IJSB_NSA_ILi0EEESW_EEEEENS5_IJNS4_10UnderscoreESZ_SZ_EEEEENS4_23SM90_TMA_LOAD_MULTICASTENS4_14ComposedLayoutINS4_7SwizzleILi3ELi4ELi3EEENS4_18smem_ptr_flag_bitsILi16EEENSU_INS5_IJNSA_ILi8EEESH_EEENS5_IJSH_SB_EEEEEEEvNS4_8identityENS4_13SM90_TMA_LOADES1C_vS1D_EENS_8epilogue10collective6detail29Sm90TmaWarpSpecializedAdapterINS1H_15DefaultEpilogueISJ_SK_SK_NS1G_6thread17LinearCombinationISJ_Li1EffLNS1L_9ScaleType4KindE0ELNS_15FloatRoundStyleE2ESJ_EENS1_15EpilogueDefaultEEEEEvvEEEEvNT_6ParamsE:
[----:B------:R-:W0:Y:S01]  /*0000*/  LDC R1, c[0x0][0x28] ;  /* 0x00000a00ff017b82 */ /* 0x000e220000000800 */
[----:B------:R-:W1:Y:S01]  /*0010*/  S2R R62, SR_TID.X ;  /* 0x00000000003e7919 */ /* 0x000e620000002100 */
[----:B------:R-:W-:Y:S01]  /*0020*/  ELECT P0, URZ, PT ;  /* 0x00000000003f782f */ /* 0x000fe20003800000 */
[----:B------:R-:W-:Y:S01]  /*0030*/  BSSY B0, `(.L_x_0) ;  /* 0x000000f000007945 */ /* 0x000fe20003800000 */
[--C-:B-1----:R-:W-:Y:S02]  /*0040*/  SHF.R.U32.HI R0, RZ, 0x5, R62.reuse ;  /* 0x00000005ff007819 */ /* 0x102fe4000001163e */
[----:B------:R-:W-:-:S03]  /*0050*/  SHF.R.U32.HI R6, RZ, 0x7, R62 ;  /* 0x00000007ff067819 */ /* 0x000fc6000001163e */
[----:B------:R-:W1:Y:S04]  /*0060*/  SHFL.IDX PT, R3, R0, RZ, 0x1f ;  /* 0x00001fff00037589 */ /* 0x000e6800000e0000 */
[----:B------:R2:W3:Y:S01]  /*0070*/  SHFL.IDX PT, R2, R6, RZ, 0x1f ;  /* 0x00001fff06027589 */ /* 0x0004e200000e0000 */
[----:B-1----:R-:W-:-:S13]  /*0080*/  ISETP.NE.OR P0, PT, R3, RZ, !P0 ;  /* 0x000000ff0300720c */ /* 0x002fda0004705670 */
[----:B0-23--:R-:W-:Y:S05]  /*0090*/  @P0 BRA `(.L_x_1) ;  /* 0x0000000000200947 */ /* 0x00dfea0003800000 */
[----:B------:R-:W-:Y:S02]  /*00a0*/  ULDC.64 UR4, c[0x0][0x198] ;  /* 0x0000660000047ab9 */ /* 0x000fe40000000a00 */
[----:B------:R-:W-:Y:S02]  /*00b0*/  UIADD3 UR6, UP0, UR4, 0xf0, URZ ;  /* 0x000000f004067890 */ /* 0x000fe4000ff1e03f */
[----:B------:R-:W-:Y:S02]  /*00c0*/  UIADD3 UR4, UP1, UR4, 0x1f0, URZ ;  /* 0x000001f004047890 */ /* 0x000fe4000ff3e03f */
[----:B------:R-:W-:Y:S02]  /*00d0*/  UIADD3.X UR7, URZ, UR5, URZ, UP0, !UPT ;  /* 0x000000053f077290 */ /* 0x000fe400087fe43f */
[----:B------:R-:W-:-:S07]  /*00e0*/  UIADD3.X UR5, URZ, UR5, URZ, UP1, !UPT ;  /* 0x000000053f057290 */ /* 0x000fce0008ffe43f */
[----:B------:R0:W-:Y:S02]  /*00f0*/  UTMACCTL.PF [UR6] ;  /* 0x00000000060079b9 */ /* 0x0001e40008040000 */
[----:B------:R0:W-:Y:S02]  /*0100*/  UTMACCTL.PF [UR4] ;  /* 0x00000000040079b9 */ /* 0x0001e40008040000 */
[----:B0-----:R-:W-:Y:S01]  /*0110*/  NOP ;  /* 0x0000000000007918 */ /* 0x001fe20000000000 */
.L_x_1:
[----:B------:R-:W-:Y:S05]  /*0120*/  BSYNC B0 ;  /* 0x0000000000007941 */ /* 0x000fea0003800000 */
.L_x_0:
[----:B------:R-:W0:Y:S02]  /*0130*/  SHFL.IDX PT, R5, R0, RZ, 0x1f ;  /* 0x00001fff00057589 */ /* 0x000e2400000e0000 */
[----:B0-----:R-:W-:-:S13]  /*0140*/  ISETP.NE.AND P0, PT, R5, RZ, PT ;  /* 0x000000ff0500720c */ /* 0x001fda0003f05270 */
[----:B------:R-:W-:Y:S05]  /*0150*/  @P0 BRA `(.L_x_2) ;  /* 0x0000000000600947 */ /* 0x000fea0003800000 */
[----:B------:R-:W0:Y:S01]  /*0160*/  S2UR UR8, SR_CgaCtaId ;  /* 0x00000000000879c3 */ /* 0x000e220000008800 */
[----:B------:R-:W-:Y:S01]  /*0170*/  UMOV UR4, 0x400 ;  /* 0x0000040000047882 */ /* 0x000fe20000000000 */
[----:B------:R-:W-:Y:S01]  /*0180*/  UMOV UR5, 0x1 ;  /* 0x0000000100057882 */ /* 0x000fe20000000000 */
[----:B------:R-:W-:Y:S01]  /*0190*/  UMOV UR6, 0x4 ;  /* 0x0000000400067882 */ /* 0x000fe20000000000 */
[----:B------:R-:W-:Y:S01]  /*01a0*/  ELECT P0, URZ, PT ;  /* 0x00000000003f782f */ /* 0x000fe20003800000 */
[----:B------:R-:W-:-:S04]  /*01b0*/  UIADD3 UR6, -UR6, 0x100000, URZ ;  /* 0x0010000006067890 */ /* 0x000fc8000fffe13f */
[----:B------:R-:W-:Y:S02]  /*01c0*/  USHF.L.U32 UR7, UR6, 0xb, URZ ;  /* 0x0000000b06077899 */ /* 0x000fe4000800063f */
[----:B------:R-:W-:Y:S02]  /*01d0*/  USHF.L.U32 UR6, UR6, 0x1, URZ ;  /* 0x0000000106067899 */ /* 0x000fe4000800063f */
[----:B0-----:R-:W-:Y:S02]  /*01e0*/  ULEA UR8, UR8, UR4, 0x18 ;  /* 0x0000000408087291 */ /* 0x001fe4000f8ec03f */
[----:B------:R-:W-:-:S04]  /*01f0*/  UIADD3 UR4, -UR5, 0x100000, URZ ;  /* 0x0010000005047890 */ /* 0x000fc8000fffe13f */
[----:B------:R-:W-:Y:S02]  /*0200*/  USHF.L.U32 UR5, UR4, 0xb, URZ ;  /* 0x0000000b04057899 */ /* 0x000fe4000800063f */
[----:B------:R-:W-:Y:S01]  /*0210*/  USHF.L.U32 UR4, UR4, 0x1, URZ ;  /* 0x0000000104047899 */ /* 0x000fe2000800063f */
[----:B------:R-:W0:Y:S11]  /*0220*/  FENCE.VIEW.ASYNC.S ;  /* 0x00000000000073c6 */ /* 0x000e360000000000 */
[----:B0-----:R0:W1:Y:S01]  /*0230*/  SYNCS.EXCH.64 URZ, [UR8], UR4 ;  /* 0x00000004083f75b2 */ /* 0x0010620008000100 */
[----:B------:R0:W2:Y:S01]  /*0240*/  SYNCS.EXCH.64 URZ, [UR8+0x28], UR6 ;  /* 0x00002806083f75b2 */ /* 0x0000a20008000100 */
[----:B------:R0:W3:Y:S01]  /*0250*/  SYNCS.EXCH.64 URZ, [UR8+0x8], UR4 ;  /* 0x00000804083f75b2 */ /* 0x0000e20008000100 */
[----:B------:R0:W4:Y:S01]  /*0260*/  SYNCS.EXCH.64 URZ, [UR8+0x30], UR6 ;  /* 0x00003006083f75b2 */ /* 0x0001220008000100 */
[----:B------:R0:W0:Y:S01]  /*0270*/  SYNCS.EXCH.64 URZ, [UR8+0x10], UR4 ;  /* 0x00001004083f75b2 */ /* 0x0000220008000100 */
[----:B------:R0:W0:Y:S01]  /*0280*/  SYNCS.EXCH.64 URZ, [UR8+0x38], UR6 ;  /* 0x00003806083f75b2 */ /* 0x0000220008000100 */
[----:B------:R0:W0:Y:S01]  /*0290*/  SYNCS.EXCH.64 URZ, [UR8+0x18], UR4 ;  /* 0x00001804083f75b2 */ /* 0x0000220008000100 */
[----:B------:R0:W0:Y:S01]  /*02a0*/  SYNCS.EXCH.64 URZ, [UR8+0x40], UR6 ;  /* 0x00004006083f75b2 */ /* 0x0000220008000100 */
[----:B------:R0:W0:Y:S01]  /*02b0*/  SYNCS.EXCH.64 URZ, [UR8+0x20], UR4 ;  /* 0x00002004083f75b2 */ /* 0x0000220008000100 */
[----:B------:R0:W0:Y:S01]  /*02c0*/  SYNCS.EXCH.64 URZ, [UR8+0x48], UR6 ;  /* 0x00004806083f75b2 */ /* 0x0000220008000100 */
[----:B------:R-:W-:Y:S01]  /*02d0*/  NOP ;  /* 0x0000000000007918 */ /* 0x000fe20000000000 */
.L_x_2:
[----:B------:R-:W-:Y:S01]  /*02e0*/  SHF.R.S32.HI R7, RZ, 0x1f, R62 ;  /* 0x0000001fff077819 */ /* 0x000fe2000001143e */
[----:B------:R-:W5:Y:S01]  /*02f0*/  SHFL.IDX PT, R0, R0, RZ, 0x1f ;  /* 0x00001fff00007589 */ /* 0x000f6200000e0000 */
[----:B0-----:R-:W0:Y:S01]  /*0300*/  S2UR UR8, SR_CTAID.X ;  /* 0x00000000000879c3 */ /* 0x001e220000002500 */
[----:B------:R-:W-:Y:S02]  /*0310*/  ELECT P0, URZ, PT ;  /* 0x00000000003f782f */ /* 0x000fe40003800000 */
[----:B------:R-:W-:Y:S01]  /*0320*/  LEA.HI R7, R7, R62, RZ, 0x7 ;  /* 0x0000003e07077211 */ /* 0x000fe200078f38ff */
[----:B------:R-:W1:Y:S01]  /*0330*/  S2R R4, SR_CTAID.Y ;  /* 0x0000000000047919 */ /* 0x000e620000002600 */
[----:B------:R-:W-:Y:S01]  /*0340*/  ULDC UR4, c[0x0][0x154] ;  /* 0x0000550000047ab9 */ /* 0x000fe20000000800 */
[----:B------:R-:W-:Y:S01]  /*0350*/  NOP ;  /* 0x0000000000007918 */ /* 0x000fe20000000000 */
[----:B------:R-:W-:Y:S01]  /*0360*/  LOP3.LUT R7, R7, 0xffffff80, RZ, 0xc0, !PT ;  /* 0xffffff8007077812 */ /* 0x000fe200078ec0ff */
[----:B------:R-:W-:Y:S01]  /*0370*/  NOP ;  /* 0x0000000000007918 */ /* 0x000fe20000000000 */
[----:B------:R-:W2:Y:S03]  /*0380*/  LDC R14, c[0x0][0x140] ;  /* 0x00005000ff0e7b82 */ /* 0x000ea60000000800 */
[----:B------:R-:W-:-:S05]  /*0390*/  IMAD.IADD R7, R62, 0x1, -R7 ;  /* 0x000000013e077824 */ /* 0x000fca00078e0a07 */
[----:B------:R-:W-:Y:S01]  /*03a0*/  SHF.R.S32.HI R8, RZ, 0x1f, R7 ;  /* 0x0000001fff087819 */ /* 0x000fe20000011407 */
[----:B------:R-:W3:Y:S01]  /*03b0*/  LDC R12, c[0x0][0x144] ;  /* 0x00005100ff0c7b82 */ /* 0x000ee20000000800 */
[----:B------:R-:W-:Y:S02]  /*03c0*/  LOP3.LUT P2, RZ, R7, 0x7, RZ, 0xc0, !PT ;  /* 0x0000000707ff7812 */ /* 0x000fe4000784c0ff */
[----:B------:R-:W-:Y:S02]  /*03d0*/  LEA.HI R8, R8, R7, RZ, 0x3 ;  /* 0x0000000708087211 */ /* 0x000fe400078f18ff */
[----:B-----5:R-:W-:Y:S02]  /*03e0*/  ISETP.NE.OR P0, PT, R0, RZ, !P0 ;  /* 0x000000ff0000720c */ /* 0x020fe40004705670 */
[--C-:B------:R-:W-:Y:S02]  /*03f0*/  SHF.R.S32.HI R0, RZ, 0x3, R8.reuse ;  /* 0x00000003ff007819 */ /* 0x100fe40000011408 */
[----:B------:R-:W-:-:S02]  /*0400*/  SHF.R.S32.HI R9, RZ, 0x1f, R8 ;  /* 0x0000001fff097819 */ /* 0x000fc40000011408 */
[----:B------:R-:W-:Y:S02]  /*0410*/  SHF.R.S32.HI R8, RZ, 0x1f, R5 ;  /* 0x0000001fff087819 */ /* 0x000fe40000011405 */
[----:B------:R-:W-:Y:S02]  /*0420*/  LEA.HI R9, R9, R0, RZ, 0x2 ;  /* 0x0000000009097211 */ /* 0x000fe400078f10ff */
[----:B------:R-:W-:Y:S02]  /*0430*/  LEA.HI R8, R8, R5, RZ, 0x2 ;  /* 0x0000000508087211 */ /* 0x000fe400078f10ff */
[----:B-1----:R-:W-:Y:S01]  /*0440*/  I2FP.F32.U32 R11, R4 ;  /* 0x00000004000b7245 */ /* 0x002fe20000201000 */
[----:B------:R-:W-:Y:S01]  /*0450*/  VOTEU.ALL UP0, P0 ;  /* 0x00000000003f7886 */ /* 0x000fe20000000000 */
[----:B------:R-:W-:Y:S01]  /*0460*/  LOP3.LUT R10, R8, 0x3ffffffc, RZ, 0xc0, !PT ;  /* 0x3ffffffc080a7812 */ /* 0x000fe200078ec0ff */
[----:B------:R-:W-:Y:S01]  /*0470*/  VOTEU.ALL UP1, P0 ;  /* 0x00000000003f7886 */ /* 0x000fe20000020000 */
[----:B------:R-:W-:Y:S01]  /*0480*/  LOP3.LUT R9, R9, 0xfffffffc, RZ, 0xc0, !PT ;  /* 0xfffffffc09097812 */ /* 0x000fe200078ec0ff */
[----:B------:R-:W-:Y:S01]  /*0490*/  FMUL R13, R11, UR4 ;  /* 0x000000040b0d7c20 */ /* 0x000fe20008400000 */
[----:B------:R-:W1:Y:S01]  /*04a0*/  @!UP0 S2UR UR7, SR_CgaCtaId ;  /* 0x00000000000789c3 */ /* 0x000e620000008800 */
[----:B------:R-:W-:Y:S01]  /*04b0*/  IMAD.IADD R11, R5, 0x1, -R10 ;  /* 0x00000001050b7824 */ /* 0x000fe200078e0a0a */
[----:B0-----:R-:W-:Y:S01]  /*04c0*/  I2FP.F32.U32 R10, UR8 ;  /* 0x00000008000a7c45 */ /* 0x001fe20008201000 */
[----:B------:R-:W-:Y:S01]  /*04d0*/  IMAD.IADD R8, R0, 0x1, -R9 ;  /* 0x0000000100087824 */ /* 0x000fe200078e0a09 */
[----:B------:R-:W-:Y:S01]  /*04e0*/  ULDC UR4, c[0x0][0x150] ;  /* 0x0000540000047ab9 */ /* 0x000fe20000000800 */
[----:B------:R-:W0:Y:S01]  /*04f0*/  F2I.U32.TRUNC.NTZ R13, R13 ;  /* 0x0000000d000d7305 */ /* 0x000e22000020f000 */
[----:B------:R-:W-:Y:S01]  /*0500*/  SHF.R.S32.HI R0, RZ, 0x1f, R3 ;  /* 0x0000001fff007819 */ /* 0x000fe20000011403 */
[----:B------:R-:W-:Y:S01]  /*0510*/  FMUL R10, R10, UR4 ;  /* 0x000000040a0a7c20 */ /* 0x000fe20008400000 */
[----:B------:R-:W5:Y:S01]  /*0520*/  LDC R9, c[0x0][0x148] ;  /* 0x00005200ff097b82 */ /* 0x000f620000000800 */
[----:B------:R-:W-:Y:S01]  /*0530*/  IMAD R8, R11, 0x4, R8 ;  /* 0x000000040b087824 */ /* 0x000fe200078e0208 */
[----:B------:R-:W-:Y:S01]  /*0540*/  LEA.HI R0, R0, R3, RZ, 0x2 ;  /* 0x0000000300007211 */ /* 0x000fe200078f10ff */
[----:B------:R-:W-:Y:S01]  /*0550*/  UMOV UR4, 0x20 ;  /* 0x0000002000047882 */ /* 0x000fe20000000000 */
[----:B------:R-:W-:Y:S01]  /*0560*/  @!UP0 UMOV UR6, 0x400 ;  /* 0x0000040000068882 */ /* 0x000fe20000000000 */
[----:B------:R-:W4:Y:S01]  /*0570*/  F2I.U32.TRUNC.NTZ R10, R10 ;  /* 0x0000000a000a7305 */ /* 0x000f22000020f000 */
[----:B------:R-:W-:Y:S01]  /*0580*/  LOP3.LUT R0, R0, 0xfffffffc, RZ, 0xc0, !PT ;  /* 0xfffffffc00007812 */ /* 0x000fe200078ec0ff */
[----:B------:R-:W-:Y:S01]  /*0590*/  IMAD.SHL.U32 R19, R8, 0x4, RZ ;  /* 0x0000000408137824 */ /* 0x000fe200078e00ff */
[----:B------:R-:W-:-:S04]  /*05a0*/  @!UP0 UIADD3 UR4, -UR4, 0x100000, URZ ;  /* 0x0010000004048890 */ /* 0x000fc8000fffe13f */
[----:B------:R-:W-:Y:S02]  /*05b0*/  @!UP0 USHF.L.U32 UR5, UR4, 0xb, URZ ;  /* 0x0000000b04058899 */ /* 0x000fe4000800063f */
[----:B------:R-:W-:Y:S01]  /*05c0*/  @!UP0 USHF.L.U32 UR4, UR4, 0x1, URZ ;  /* 0x0000000104048899 */ /* 0x000fe2000800063f */
[----:B--2---:R-:W-:Y:S01]  /*05d0*/  ISETP.EQ.U32.AND P3, PT, R14, 0x1, PT ;  /* 0x000000010e00780c */ /* 0x004fe20003f62070 */
[----:B------:R-:W-:Y:S01]  /*05e0*/  IMAD.IADD R3, R3, 0x1, -R0 ;  /* 0x0000000103037824 */ /* 0x000fe200078e0a00 */
[----:B------:R-:W-:Y:S01]  /*05f0*/  LOP3.LUT R19, R8, 0xc, R19, 0x78, !PT ;  /* 0x0000000c08137812 */ /* 0x000fe200078e7813 */
[----:B0-----:R-:W-:Y:S02]  /*0600*/  IMAD.MOV R20, RZ, RZ, -R13 ;  /* 0x000000ffff147224 */ /* 0x001fe400078e0a0d */
[----:B------:R-:W-:Y:S01]  /*0610*/  VIADD R8, R2, 0xffffffff ;  /* 0xffffffff02087836 */ /* 0x000fe20000000000 */
[----:B-1----:R-:W-:Y:S01]  /*0620*/  @!UP0 ULEA UR6, UR7, UR6, 0x18 ;  /* 0x0000000607068291 */ /* 0x002fe2000f8ec03f */
[----:B------:R-:W-:Y:S01]  /*0630*/  ISETP.NE.AND P1, PT, R3, 0x3, PT ;  /* 0x000000030300780c */ /* 0x000fe20003f25270 */
[----:B------:R-:W-:Y:S01]  /*0640*/  VOTEU.ALL UP0, P0 ;  /* 0x00000000003f7886 */ /* 0x000fe20000000000 */
[----:B------:R-:W-:Y:S01]  /*0650*/  ISETP.LT.U32.AND P0, PT, R19, 0x2, !P2 ;  /* 0x000000021300780c */ /* 0x000fe20005701070 */
[----:B----4-:R-:W-:Y:S01]  /*0660*/  IMAD.MOV R7, RZ, RZ, -R10 ;  /* 0x000000ffff077224 */ /* 0x010fe200078e0a0a */
[----:B------:R-:W-:-:S02]  /*0670*/  ISETP.EQ.OR P1, PT, R3, RZ, !P1 ;  /* 0x000000ff0300720c */ /* 0x000fc40004f22670 */
[----:B------:R-:W-:Y:S01]  /*0680*/  ISETP.GE.U32.AND P5, PT, R8, 0x2, PT ;  /* 0x000000020800780c */ /* 0x000fe20003fa6070 */
[----:B-----5:R-:W-:Y:S01]  /*0690*/  IMAD R0, R9, R20, R4 ;  /* 0x0000001409007224 */ /* 0x020fe200078e0204 */
[----:B------:R-:W-:Y:S01]  /*06a0*/  ISETP.EQ.AND P1, PT, R2, RZ, P1 ;  /* 0x000000ff0200720c */ /* 0x000fe20000f22270 */
[----:B---3--:R-:W-:Y:S01]  /*06b0*/  IMAD R7, R12, R7, UR8 ;  /* 0x000000080c077e24 */ /* 0x008fe2000f8e0207 */
[----:B------:R-:W-:Y:S01]  /*06c0*/  ISETP.NE.AND P2, PT, R2, RZ, PT ;  /* 0x000000ff0200720c */ /* 0x000fe20003f45270 */
[----:B------:R-:W0:Y:S02]  /*06d0*/  FENCE.VIEW.ASYNC.S ;  /* 0x00000000000073c6 */ /* 0x000e240000000000 */
[----:B0-----:R0:W1:Y:S01]  /*06e0*/  @!UP0 SYNCS.EXCH.64 URZ, [UR6+0x60], UR4 ;  /* 0x00006004063f85b2 */ /* 0x0010620008000100 */
[----:B------:R-:W-:Y:S02]  /*06f0*/  ISETP.NE.AND P4, PT, R0, R19, PT ;  /* 0x000000130000720c */ /* 0x000fe40003f85270 */
[----:B------:R-:W-:-:S02]  /*0700*/  SEL R18, RZ, 0x1, !P1 ;  /* 0x00000001ff127807 */ /* 0x000fc40004800000 */
[----:B------:R-:W-:Y:S02]  /*0710*/  ISETP.EQ.OR P4, PT, R7, RZ, !P4 ;  /* 0x000000ff0700720c */ /* 0x000fe40006782670 */
[----:B------:R-:W-:Y:S02]  /*0720*/  LOP3.LUT R0, R62, 0x7f, RZ, 0xc0, !PT ;  /* 0x0000007f3e007812 */ /* 0x000fe400078ec0ff */
[----:B------:R-:W-:Y:S02]  /*0730*/  PLOP3.LUT P0, PT, P0, P4, PT, 0x80, 0x0 ;  /* 0x000000000000781c */ /* 0x000fe40000709070 */
[----:B------:R-:W-:Y:S02]  /*0740*/  SEL R18, R18, 0x2, P5 ;  /* 0x0000000212127807 */ /* 0x000fe40002800000 */
[----:B------:R-:W-:Y:S01]  /*0750*/  P2R R68, PR, RZ, 0x1 ;  /* 0x00000001ff447803 */ /* 0x000fe20000000000 */
[----:B------:R0:W2:Y:S01]  /*0760*/  @!UP1 SYNCS.EXCH.64 URZ, [UR6+0x68], UR4 ;  /* 0x00006804063f95b2 */ /* 0x0000a20008000100 */
[----:B------:R-:W-:Y:S01]  /*0770*/  NOP ;  /* 0x0000000000007918 */ /* 0x000fe20000000000 */
[----:B------:R-:W-:Y:S06]  /*0780*/  @!P3 BRA `(.L_x_3) ;  /* 0x000000000008b947 */ /* 0x000fec0003800000 */
[----:B-12---:R-:W-:Y:S01]  /*0790*/  UCGABAR_ARV ;  /* 0x00000000000079c7 */ /* 0x006fe20008000000 */
[----:B------:R-:W-:Y:S05]  /*07a0*/  BRA `(.L_x_4) ;  /* 0x0000000000047947 */ /* 0x000fea0003800000 */
.L_x_3:
[----:B-12---:R-:W-:Y:S01]  /*07b0*/  NOP ;  /* 0x0000000000007918 */ /* 0x006fe20000000000 */
.L_x_4:
[----:B------:R-:W1:Y:S01]  /*07c0*/  LDC R2, c[0x0][0x65c] ;  /* 0x00019700ff027b82 */ /* 0x000e620000000800 */
[----:B------:R-:W-:Y:S02]  /*07d0*/  IMAD.U32 R10, RZ, RZ, UR8 ;  /* 0x00000008ff0a7e24 */ /* 0x000fe4000f8e00ff */
[----:B------:R-:W-:Y:S01]  /*07e0*/  IMAD.MOV.U32 R11, RZ, RZ, RZ ;  /* 0x000000ffff0b7224 */ /* 0x000fe200078e00ff */
[----:B-1----:R-:W-:-:S04]  /*07f0*/  ISETP.NE.AND P1, PT, R2, 0x1, PT ;  /* 0x000000010200780c */ /* 0x002fc80003f25270 */
[----:B------:R-:W-:-:S09]  /*0800*/  P2R R5, PR, RZ, 0x2 ;  /* 0x00000002ff057803 */ /* 0x000fd20000000000 */
[----:B------:R-:W1:Y:S01]  /*0810*/  @P1 LDC R17, c[0x0][0x10] ;  /* 0x00000400ff111b82 */ /* 0x000e620000000800 */
[----:B------:R-:W-:Y:S02]  /*0820*/  @P1 IMAD.MOV.U32 R5, RZ, RZ, RZ ;  /* 0x000000ffff051224 */ /* 0x000fe400078e00ff */
[----:B------:R-:W-:-:S05]  /*0830*/  @P1 IMAD.MOV.U32 R15, RZ, RZ, RZ ;  /* 0x000000ffff0f1224 */ /* 0x000fca00078e00ff */
[----:B------:R-:W2:Y:S01]  /*0840*/  @!P1 LDC R13, c[0x0][0xc] ;  /* 0x00000300ff0d9b82 */ /* 0x000ea20000000800 */
[----:B0-----:R-:W-:Y:S01]  /*0850*/  ULDC UR4, c[0x0][0xc] ;  /* 0x0000030000047ab9 */ /* 0x001fe20000000800 */
[----:B------:R-:W-:Y:S01]  /*0860*/  ULDC UR5, c[0x0][0x10] ;  /* 0x0000040000057ab9 */ /* 0x000fe20000000800 */
[----:B------:R-:W-:Y:S01]  /*0870*/  ULDC UR6, c[0x0][0x14] ;  /* 0x0000050000067ab9 */ /* 0x000fe20000000800 */
[----:B------:R-:W-:-:S04]  /*0880*/  UIMAD.WIDE.U32 UR4, UR4, UR5, URZ ;  /* 0x00000005040472a5 */ /* 0x000fc8000f8e003f */
[----:B------:R-:W-:Y:S02]  /*0890*/  UIMAD.WIDE.U32 UR38, UR4, UR6, URZ ;  /* 0x00000006042672a5 */ /* 0x000fe4000f8e003f */
[----:B------:R-:W-:-:S04]  /*08a0*/  UIMAD UR41, UR5, UR6, URZ ;  /* 0x00000006052972a4 */ /* 0x000fc8000f8e023f */
[----:B------:R-:W-:Y:S01]  /*08b0*/  UIADD3 UR41, UR39, UR41, URZ ;  /* 0x0000002927297290 */ /* 0x000fe2000fffe03f */
[----:B-1----:R-:W-:-:S04]  /*08c0*/  @P1 IMAD.WIDE.U32 R16, R17, UR8, R4 ;  /* 0x0000000811101c25 */ /* 0x002fc8000f8e0004 */
[----:B------:R-:W-:Y:S02]  /*08d0*/  @P1 IMAD.IADD R17, R17, 0x1, R15 ;  /* 0x0000000111111824 */ /* 0x000fe400078e020f */
[----:B--2---:R-:W-:-:S04]  /*08e0*/  @!P1 IMAD.WIDE.U32 R10, R4, R13, R10 ;  /* 0x0000000d040a9225 */ /* 0x004fc800078e000a */
[----:B------:R-:W-:Y:S02]  /*08f0*/  @!P1 IMAD.MOV.U32 R16, RZ, RZ, R10 ;  /* 0x000000ffff109224 */ /* 0x000fe400078e000a */
[----:B------:R-:W-:Y:S01]  /*0900*/  @!P1 IMAD.MOV.U32 R17, RZ, RZ, R11 ;  /* 0x000000ffff119224 */ /* 0x000fe200078e000b */
[----:B------:R-:W-:Y:S06]  /*0910*/  @!P3 BRA `(.L_x_5) ;  /* 0x00000000000cb947 */ /* 0x000fec0003800000 */
[----:B------:R-:W-:Y:S01]  /*0920*/  UCGABAR_WAIT ;  /* 0x0000000000007dc7 */ /* 0x000fe20008000000 */
[----:B------:R-:W-:Y:S01]  /*0930*/  CCTL.IVALL ;  /* 0x00000000ff00798f */ /* 0x000fe20002000000 */
[----:B------:R-:W-:Y:S05]  /*0940*/  BRA `(.L_x_6) ;  /* 0x0000000000047947 */ /* 0x000fea0003800000 */
.L_x_5:
[----:B------:R-:W-:Y:S06]  /*0950*/  BAR.SYNC.DEFER_BLOCKING 0x0 ;  /* 0x0000000000007b1d */ /* 0x000fec0000010000 */
.L_x_6:
[----:B------:R-:W-:Y:S05]  /*0960*/  @!P2 BRA `(.L_x_7) ;  /* 0x0000004000f0a947 */ /* 0x000fea0003800000 */
[----:B------:R-:W-:-:S13]  /*0970*/  ISETP.GT.U32.AND P0, PT, R8, 0x1, PT ;  /* 0x000000010800780c */ /* 0x000fda0003f04070 */
[----:B------:R-:W-:Y:S05]  /*0980*/  @P0 EXIT ;  /* 0x000000000000094d */ /* 0x000fea0003800000 */
[----:B------:R-:W-:Y:S01]  /*0990*/  ULDC.64 UR4, c[0x0][0x650] ;  /* 0x0001940000047ab9 */ /* 0x000fe20000000a00 */
[----:B------:R-:W-:Y:S01]  /*09a0*/  PRMT R3, RZ, 0x7610, R3 ;  /* 0x00007610ff037816 */ /* 0x000fe20000000003 */
[----:B------:R-:W-:Y:S01]  /*09b0*/  IMAD.MOV.U32 R71, RZ, RZ, -0x1 ;  /* 0xffffffffff477424 */ /* 0x000fe200078e00ff */
[----:B------:R-:W-:Y:S01]  /*09c0*/  ISETP.GE.U32.AND P0, PT, R16, UR4, PT ;  /* 0x0000000410007c0c */ /* 0x000fe2000bf06070 */
[----:B------:R-:W-:Y:S02]  /*09d0*/  IMAD.MOV.U32 R70, RZ, RZ, -0x1 ;  /* 0xffffffffff467424 */ /* 0x000fe400078e00ff */
[----:B------:R-:W-:Y:S01]  /*09e0*/  IMAD.MOV.U32 R67, RZ, RZ, -0x1 ;  /* 0xffffffffff437424 */ /* 0x000fe200078e00ff */
[----:B------:R-:W-:-:S13]  /*09f0*/  ISETP.GE.U32.AND.EX P0, PT, R17, UR5, PT, P0 ;  /* 0x0000000511007c0c */ /* 0x000fda000bf06100 */
[----:B------:R-:W-:Y:S05]  /*0a00*/  @P0 BRA `(.L_x_8) ;  /* 0x0000000400280947 */ /* 0x000fea0003800000 */
[----:B------:R-:W0:Y:S01]  /*0a10*/  LDC.64 R22, c[0x0][0x628] ;  /* 0x00018a00ff167b82 */ /* 0x000e220000000a00 */
[----:B------:R-:W-:Y:S02]  /*0a20*/  IMAD.MOV.U32 R10, RZ, RZ, R16 ;  /* 0x000000ffff0a7224 */ /* 0x000fe400078e0010 */
[----:B------:R-:W-:-:S05]  /*0a30*/  IMAD.MOV.U32 R11, RZ, RZ, R17 ;  /* 0x000000ffff0b7224 */ /* 0x000fca00078e0011 */
[----:B------:R-:W1:Y:S08]  /*0a40*/  LDC R8, c[0x0][0x630] ;  /* 0x00018c00ff087b82 */ /* 0x000e700000000800 */
[----:B------:R-:W2:Y:S01]  /*0a50*/  LDC.64 R24, c[0x0][0x620] ;  /* 0x00018800ff187b82 */ /* 0x000ea20000000a00 */
[----:B0-----:R-:W-:-:S04]  /*0a60*/  ISETP.NE.U32.AND P0, PT, R22, RZ, PT ;  /* 0x000000ff1600720c */ /* 0x001fc80003f05070 */
[----:B------:R-:W-:-:S13]  /*0a70*/  ISETP.NE.AND.EX P0, PT, R23, RZ, PT, P0 ;  /* 0x000000ff1700720c */ /* 0x000fda0003f05300 */
[----:B-12---:R-:W-:Y:S05]  /*0a80*/  @!P0 BRA `(.L_x_9) ;  /* 0x0000000000288947 */ /* 0x006fea0003800000 */
[----:B------:R-:W0:Y:S02]  /*0a90*/  LDC R3, c[0x0][0x634] ;  /* 0x00018d00ff037b82 */ /* 0x000e240000000800 */
[----:B0-----:R-:W-:-:S05]  /*0aa0*/  IADD3 R3, P0, R16, R3, RZ ;  /* 0x0000000310037210 */ /* 0x001fca0007f1e0ff */
[----:B------:R-:W-:-:S04]  /*0ab0*/  IMAD.X R21, RZ, RZ, R17, P0 ;  /* 0x000000ffff157224 */ /* 0x000fc800000e0611 */
[----:B------:R-:W-:-:S04]  /*0ac0*/  IMAD.WIDE.U32 R10, R21, R22, RZ ;  /* 0x00000016150a7225 */ /* 0x000fc800078e00ff */
[----:B------:R-:W-:-:S04]  /*0ad0*/  IMAD.WIDE.U32 R12, P0, R3, R23, R10 ;  /* 0x00000017030c7225 */ /* 0x000fc8000780000a */
[----:B------:R-:W-:-:S04]  /*0ae0*/  IMAD.WIDE.U32 R10, R3, R22, RZ ;  /* 0x00000016030a7225 */ /* 0x000fc800078e00ff */
[----:B------:R-:W-:Y:S01]  /*0af0*/  IMAD.X R15, RZ, RZ, RZ, P0 ;  /* 0x000000ffff0f7224 */ /* 0x000fe200000e06ff */
[----:B------:R-:W-:Y:S01]  /*0b00*/  IADD3 RZ, P0, R11, R12, RZ ;  /* 0x0000000c0bff7210 */ /* 0x000fe20007f1e0ff */
[----:B------:R-:W-:-:S04]  /*0b10*/  IMAD.MOV.U32 R14, RZ, RZ, R13 ;  /* 0x000000ffff0e7224 */ /* 0x000fc800078e000d */
[----:B------:R-:W-:-:S08]  /*0b20*/  IMAD.WIDE.U32.X R10, R21, R23, R14, P0 ;  /* 0x00000017150a7225 */ /* 0x000fd000000e040e */
.L_x_9:
[----:B------:R-:W0:Y:S01]  /*0b30*/  LDC.64 R28, c[0x0][0x640] ;  /* 0x00019000ff1c7b82 */ /* 0x000e220000000a00 */
[-CC-:B------:R-:W-:Y:S01]  /*0b40*/  SHF.R.U64 R67, R10, R8.reuse, R11.reuse ;  /* 0x000000080a437219 */ /* 0x180fe2000000120b */
[----:B------:R-:W-:Y:S01]  /*0b50*/  IMAD.MOV.U32 R23, RZ, RZ, 0x1 ;  /* 0x00000001ff177424 */ /* 0x000fe200078e00ff */
[----:B------:R-:W-:Y:S02]  /*0b60*/  SHF.R.U32.HI R3, RZ, R8, R11 ;  /* 0x00000008ff037219 */ /* 0x000fe4000001160b */
[----:B------:R-:W-:-:S03]  /*0b70*/  IADD3 R5, P0, RZ, -R67, RZ ;  /* 0x80000043ff057210 */ /* 0x000fc60007f1e0ff */
[----:B------:R-:W1:Y:S02]  /*0b80*/  LDC R12, c[0x0][0x618] ;  /* 0x00018600ff0c7b82 */ /* 0x000e640000000800 */
[----:B------:R-:W-:Y:S02]  /*0b90*/  IMAD.X R3, RZ, RZ, ~R3, P0 ;  /* 0x000000ffff037224 */ /* 0x000fe400000e0e03 */
[----:B------:R-:W-:-:S04]  /*0ba0*/  IMAD.WIDE.U32 R10, R5, R24, R16 ;  /* 0x00000018050a7225 */ /* 0x000fc800078e0010 */
[----:B------:R-:W2:Y:S01]  /*0bb0*/  LDC R22, c[0x0][0x608] ;  /* 0x00018200ff167b82 */ /* 0x000ea20000000800 */
[----:B------:R-:W-:Y:S02]  /*0bc0*/  IMAD R8, R3, R24, RZ ;  /* 0x0000001803087224 */ /* 0x000fe400078e02ff */
[----:B------:R-:W-:Y:S02]  /*0bd0*/  IMAD.MOV.U32 R3, RZ, RZ, -0x1 ;  /* 0xffffffffff037424 */ /* 0x000fe400078e00ff */
[----:B------:R-:W-:-:S03]  /*0be0*/  IMAD R5, R5, R25, R8 ;  /* 0x0000001905057224 */ /* 0x000fc600078e0208 */
[----:B------:R-:W3:Y:S01]  /*0bf0*/  LDC R26, c[0x0][0x658] ;  /* 0x00019600ff1a7b82 */ /* 0x000ee20000000800 */
[----:B------:R-:W-:Y:S01]  /*0c00*/  IMAD.IADD R5, R11, 0x1, R5 ;  /* 0x000000010b057824 */ /* 0x000fe200078e0205 */
[----:B0-----:R-:W-:-:S04]  /*0c10*/  ISETP.NE.U32.AND P0, PT, R28, RZ, PT ;  /* 0x000000ff1c00720c */ /* 0x001fc80003f05070 */
[----:B------:R-:W-:Y:S02]  /*0c20*/  ISETP.NE.AND.EX P0, PT, R29, RZ, PT, P0 ;  /* 0x000000ff1d00720c */ /* 0x000fe40003f05300 */
[----:B------:R-:W0:Y:S01]  /*0c30*/  LDC R24, c[0x0][0x600] ;  /* 0x00018000ff187b82 */ /* 0x000e220000000800 */
[-CC-:B-1----:R-:W-:Y:S02]  /*0c40*/  SHF.R.U64 R14, R10, R12.reuse, R5.reuse ;  /* 0x0000000c0a0e7219 */ /* 0x182fe40000001205 */
[----:B------:R-:W-:-:S05]  /*0c50*/  SHF.R.U32.HI R5, RZ, R12, R5 ;  /* 0x0000000cff057219 */ /* 0x000fca0000011605 */
[----:B------:R-:W1:Y:S01]  /*0c60*/  LDC R15, c[0x0][0x648] ;  /* 0x00019200ff0f7b82 */ /* 0x000e620000000800 */
[-CC-:B--2---:R-:W-:Y:S02]  /*0c70*/  SHF.R.U64 R27, R14, R22.reuse, R5.reuse ;  /* 0x000000160e1b7219 */ /* 0x184fe40000001205 */
[----:B------:R-:W-:Y:S01]  /*0c80*/  SHF.R.U32.HI R5, RZ, R22, R5 ;  /* 0x00000016ff057219 */ /* 0x000fe20000011605 */
[----:B------:R-:W-:-:S04]  /*0c90*/  IMAD R22, R9, R20, R4 ;  /* 0x0000001409167224 */ /* 0x000fc800078e0204 */
[----:B------:R-:W2:Y:S01]  /*0ca0*/  LDC R21, c[0x0][0x638] ;  /* 0x00018e00ff157b82 */ /* 0x000ea20000000800 */
[-CC-:B---3--:R-:W-:Y:S02]  /*0cb0*/  SHF.R.U64 R20, R27, R26.reuse, R5.reuse ;  /* 0x0000001a1b147219 */ /* 0x188fe40000001205 */
[-C--:B------:R-:W-:Y:S02]  /*0cc0*/  SHF.L.U32 R3, R3, R26.reuse, RZ ;  /* 0x0000001a03037219 */ /* 0x080fe400000006ff */
[----:B------:R-:W-:Y:S01]  /*0cd0*/  SHF.R.U32.HI R5, RZ, R26, R5 ;  /* 0x0000001aff057219 */ /* 0x000fe20000011605 */
[----:B------:R-:W-:Y:S01]  /*0ce0*/  IMAD.MOV.U32 R4, RZ, RZ, R20 ;  /* 0x000000ffff047224 */ /* 0x000fe200078e0014 */
[----:B------:R-:W-:Y:S01]  /*0cf0*/  LOP3.LUT R12, RZ, R3, RZ, 0x33, !PT ;  /* 0x00000003ff0c7212 */ /* 0x000fe200078e33ff */
[----:B------:R-:W3:Y:S01]  /*0d00*/  LDC R25, c[0x0][0x610] ;  /* 0x00018400ff197b82 */ /* 0x000ee20000000800 */
[----:B------:R-:W-:Y:S05]  /*0d10*/  @!P0 BRA `(.L_x_10) ;  /* 0x0000000000288947 */ /* 0x000fea0003800000 */
[----:B------:R-:W4:Y:S02]  /*0d20*/  LDC R3, c[0x0][0x64c] ;  /* 0x00019300ff037b82 */ /* 0x000f240000000800 */
[----:B----4-:R-:W-:-:S05]  /*0d30*/  IADD3 R3, P0, R20, R3, RZ ;  /* 0x0000000314037210 */ /* 0x010fca0007f1e0ff */
        /* <DEDUP_REMOVED lines=8> */
.L_x_10:
[----:B-1----:R-:W-:Y:S01]  /*0dc0*/  SHF.R.U64 R4, R4, R15, R5 ;  /* 0x0000000f04047219 */ /* 0x002fe20000001205 */
[----:B0-----:R-:W-:Y:S01]  /*0dd0*/  VIADD R5, R24, 0xffffffff ;  /* 0xffffffff18057836 */ /* 0x001fe20000000000 */
[----:B------:R-:W-:Y:S02]  /*0de0*/  SHF.L.U32 R3, R23, R26, RZ ;  /* 0x0000001a17037219 */ /* 0x000fe400000006ff */
[----:B------:R-:W-:Y:S01]  /*0df0*/  LOP3.LUT R12, R27, R12, RZ, 0xc0, !PT ;  /* 0x0000000c1b0c7212 */ /* 0x000fe200078ec0ff */
[----:B------:R-:W-:Y:S01]  /*0e00*/  IMAD.MOV R8, RZ, RZ, -R4 ;  /* 0x000000ffff087224 */ /* 0x000fe200078e0a04 */
[----:B------:R-:W-:-:S03]  /*0e10*/  SEL R7, R7, R22, !P1 ;  /* 0x0000001607077207 */ /* 0x000fc60004800000 */
[----:B------:R-:W-:Y:S01]  /*0e20*/  IMAD R12, R3, R4, R12 ;  /* 0x00000004030c7224 */ /* 0x000fe200078e020c */
[----:B------:R-:W-:Y:S01]  /*0e30*/  LOP3.LUT R4, R14, R5, RZ, 0xc0, !PT ;  /* 0x000000050e047212 */ /* 0x000fe200078ec0ff */
[----:B--2---:R-:W-:Y:S02]  /*0e40*/  IMAD R3, R8, R21, R20 ;  /* 0x0000001508037224 */ /* 0x004fe400078e0214 */
[----:B---3--:R-:W-:Y:S02]  /*0e50*/  IMAD R7, R12, R25, R7 ;  /* 0x000000190c077224 */ /* 0x008fe400078e0207 */
[----:B------:R-:W-:Y:S02]  /*0e60*/  IMAD.MOV.U32 R5, RZ, RZ, 0x1 ;  /* 0x00000001ff057424 */ /* 0x000fe400078e00ff */
[----:B------:R-:W-:-:S03]  /*0e70*/  IMAD R4, R3, R24, R4 ;  /* 0x0000001803047224 */ /* 0x000fc600078e0204 */
[----:B------:R-:W-:Y:S02]  /*0e80*/  PRMT R3, R5, 0x7610, R3 ;  /* 0x0000761005037816 */ /* 0x000fe40000000003 */
[----:B------:R-:W-:Y:S02]  /*0e90*/  SEL R70, R4, R7, !P1 ;  /* 0x0000000704467207 */ /* 0x000fe40004800000 */
[----:B------:R-:W-:-:S07]  /*0ea0*/  SEL R71, R7, R4, !P1 ;  /* 0x0000000407477207 */ /* 0x000fce0004800000 */
.L_x_8:
[----:B------:R-:W-:-:S08]  /*0eb0*/  NOP ;  /* 0x0000000000007918 */ /* 0x000fd00000000000 */
[----:B------:R-:W0:Y:S02]  /*0ec0*/  USETMAXREG.TRY_ALLOC.CTAPOOL UP0, 0xe8 ;  /* 0x000000e8000079c8 */ /* 0x000e240008000600 */
[----:B0-----:R-:W-:-:S13]  /*0ed0*/  PLOP3.LUT P0, PT, PT, PT, UP0, 0x80, 0x0 ;  /* 0x000000000000781c */ /* 0x001fda0003f0f008 */
[----:B------:R-:W-:Y:S05]  /*0ee0*/  @!P0 BRA `(.L_x_8) ;  /* 0xfffffffc00f08947 */ /* 0x000fea000383ffff */
[----:B------:R-:W-:Y:S01]  /*0ef0*/  ULDC.64 UR4, c[0x0][0x598] ;  /* 0x0001660000047ab9 */ /* 0x000fe20000000a00 */
[----:B------:R-:W-:Y:S01]  /*0f00*/  ULDC.64 UR36, c[0x0][0x208] ;  /* 0x0000820000247ab9 */ /* 0x000fe20000000a00 */
[----:B------:R-:W-:-:S04]  /*0f10*/  ISETP.NE.U32.AND P0, PT, RZ, UR4, PT ;  /* 0x00000004ff007c0c */ /* 0x000fc8000bf05070 */
[----:B------:R-:W-:-:S13]  /*0f20*/  ISETP.NE.AND.EX P0, PT, RZ, UR5, PT, P0 ;  /* 0x00000005ff007c0c */ /* 0x000fda000bf05300 */
[----:B------:R-:W-:Y:S05]  /*0f30*/  @!P0 BRA `(.L_x_11) ;  /* 0x00000000001c8947 */ /* 0x000fea0003800000 */
[----:B------:R-:W0:Y:S02]  /*0f40*/  LDC.64 R4, c[0x0][0x598] ;  /* 0x00016600ff047b82 */ /* 0x000e240000000a00 */
[----:B0-----:R-:W2:Y:S02]  /*0f50*/  LDG.E.64 R4, desc[UR36][R4.64] ;  /* 0x0000002404047981 */ /* 0x001ea4000c1e1b00 */
[----:B--2---:R-:W-:-:S04]  /*0f60*/  ISETP.NE.U32.AND P0, PT, R4, RZ, PT ;  /* 0x000000ff0400720c */ /* 0x004fc80003f05070 */
[----:B------:R-:W-:-:S13]  /*0f70*/  ISETP.NE.AND.EX P0, PT, R5, RZ, PT, P0 ;  /* 0x000000ff0500720c */ /* 0x000fda0003f05300 */
[----:B------:R-:W-:Y:S05]  /*0f80*/  @!P0 BRA `(.L_x_11) ;  /* 0x0000000000088947 */ /* 0x000fea0003800000 */
[----:B------:R0:W5:Y:S01]  /*0f90*/  LD.E R56, desc[UR36][R4.64] ;  /* 0x0000002404387980 */ /* 0x000162000c101900 */
[----:B------:R-:W-:Y:S05]  /*0fa0*/  BRA `(.L_x_12) ;  /* 0x0000000000247947 */ /* 0x000fea0003800000 */
.L_x_11:
[----:B------:R-:W-:Y:S02]  /*0fb0*/  ULDC.64 UR4, c[0x0][0x588] ;  /* 0x0001620000047ab9 */ /* 0x000fe40000000a00 */
[----:B------:R-:W-:-:S04]  /*0fc0*/  ISETP.NE.U32.AND P0, PT, RZ, UR4, PT ;  /* 0x00000004ff007c0c */ /* 0x000fc8000bf05070 */
[----:B------:R-:W-:-:S13]  /*0fd0*/  ISETP.NE.AND.EX P0, PT, RZ, UR5, PT, P0 ;  /* 0x00000005ff007c0c */ /* 0x000fda000bf05300 */
[----:B------:R-:W-:Y:S05]  /*0fe0*/  @!P0 BRA `(.L_x_13) ;  /* 0x00000000000c8947 */ /* 0x000fea0003800000 */
[----:B------:R-:W0:Y:S02]  /*0ff0*/  LDC.64 R56, c[0x0][0x588] ;  /* 0x00016200ff387b82 */ /* 0x000e240000000a00 */
[----:B0-----:R1:W5:Y:S01]  /*1000*/  LDG.E R56, desc[UR36][R56.64] ;  /* 0x0000002438387981 */ /* 0x001362000c1e1900 */
[----:B------:R-:W-:Y:S05]  /*1010*/  BRA `(.L_x_12) ;  /* 0x0000000000087947 */ /* 0x000fea0003800000 */
.L_x_13:
[----:B------:R-:W-:Y:S02]  /*1020*/  ULDC UR4, c[0x0][0x580] ;  /* 0x0001600000047ab9 */ /* 0x000fe40000000800 */
[----:B------:R-:W-:-:S07]  /*1030*/  IMAD.U32 R56, RZ, RZ, UR4 ;  /* 0x00000004ff387e24 */ /* 0x000fce000f8e00ff */
.L_x_12:
[----:B------:R-:W-:Y:S02]  /*1040*/  ULDC.64 UR4, c[0x0][0x5a0] ;  /* 0x0001680000047ab9 */ /* 0x000fe40000000a00 */
[----:B------:R-:W-:-:S04]  /*1050*/  ISETP.NE.U32.AND P0, PT, RZ, UR4, PT ;  /* 0x00000004ff007c0c */ /* 0x000fc8000bf05070 */
[----:B------:R-:W-:-:S13]  /*1060*/  ISETP.NE.AND.EX P0, PT, RZ, UR5, PT, P0 ;  /* 0x00000005ff007c0c */ /* 0x000fda000bf05300 */
[----:B------:R-:W-:Y:S05]  /*1070*/  @!P0 BRA `(.L_x_14) ;  /* 0x00000000001c8947 */ /* 0x000fea0003800000 */
[----:B0-----:R-:W0:Y:S02]  /*1080*/  LDC.64 R4, c[0x0][0x5a0] ;  /* 0x00016800ff047b82 */ /* 0x001e240000000a00 */
[----:B0-----:R-:W2:Y:S02]  /*1090*/  LDG.E.64 R4, desc[UR36][R4.64] ;  /* 0x0000002404047981 */ /* 0x001ea4000c1e1b00 */
[----:B--2---:R-:W-:-:S04]  /*10a0*/  ISETP.NE.U32.AND P0, PT, R4, RZ, PT ;  /* 0x000000ff0400720c */ /* 0x004fc80003f05070 */
[----:B------:R-:W-:-:S13]  /*10b0*/  ISETP.NE.AND.EX P0, PT, R5, RZ, PT, P0 ;  /* 0x000000ff0500720c */ /* 0x000fda0003f05300 */
[----:B------:R-:W-:Y:S05]  /*10c0*/  @!P0 BRA `(.L_x_14) ;  /* 0x0000000000088947 */ /* 0x000fea0003800000 */
[----:B-1----:R0:W5:Y:S01]  /*10d0*/  LD.E R57, desc[UR36][R4.64] ;  /* 0x0000002404397980 */ /* 0x002162000c101900 */
[----:B------:R-:W-:Y:S05]  /*10e0*/  BRA `(.L_x_15) ;  /* 0x0000000000247947 */ /* 0x000fea0003800000 */
.L_x_14:
[----:B------:R-:W-:Y:S02]  /*10f0*/  ULDC.64 UR4, c[0x0][0x590] ;  /* 0x0001640000047ab9 */ /* 0x000fe40000000a00 */
[----:B------:R-:W-:-:S04]  /*1100*/  ISETP.NE.U32.AND P0, PT, RZ, UR4, PT ;  /* 0x00000004ff007c0c */ /* 0x000fc8000bf05070 */
[----:B------:R-:W-:-:S13]  /*1110*/  ISETP.NE.AND.EX P0, PT, RZ, UR5, PT, P0 ;  /* 0x00000005ff007c0c */ /* 0x000fda000bf05300 */
[----:B------:R-:W-:Y:S05]  /*1120*/  @!P0 BRA `(.L_x_16) ;  /* 0x00000000000c8947 */ /* 0x000fea0003800000 */
[----:B0-----:R-:W1:Y:S02]  /*1130*/  LDC.64 R4, c[0x0][0x590] ;  /* 0x00016400ff047b82 */ /* 0x001e640000000a00 */
[----:B-1----:R1:W5:Y:S01]  /*1140*/  LDG.E R57, desc[UR36][R4.64] ;  /* 0x0000002404397981 */ /* 0x002362000c1e1900 */
[----:B------:R-:W-:Y:S05]  /*1150*/  BRA `(.L_x_15) ;  /* 0x0000000000087947 */ /* 0x000fea0003800000 */
.L_x_16:
[----:B------:R-:W-:Y:S02]  /*1160*/  ULDC UR4, c[0x0][0x584] ;  /* 0x0001610000047ab9 */ /* 0x000fe40000000800 */
[----:B-1----:R-:W-:-:S07]  /*1170*/  IMAD.U32 R57, RZ, RZ, UR4 ;  /* 0x00000004ff397e24 */ /* 0x002fce000f8e00ff */
.L_x_15:
[----:B------:R-:W-:-:S13]  /*1180*/  LOP3.LUT P0, RZ, R3, 0xff, RZ, 0xc0, !PT ;  /* 0x000000ff03ff7812 */ /* 0x000fda000780c0ff */
[----:B------:R-:W-:Y:S05]  /*1190*/  @!P0 EXIT ;  /* 0x000000000000894d */ /* 0x000fea0003800000 */
[----:B------:R-:W2:Y:S01]  /*11a0*/  LDC R60, c[0x0][0x658] ;  /* 0x00019600ff3c7b82 */ /* 0x000ea20000000800 */
[----:B------:R-:W-:Y:S01]  /*11b0*/  ULDC.64 UR6, c[0x0][0x288] ;  /* 0x0000a20000067ab9 */ /* 0x000fe20000000a00 */
[----:B------:R-:W-:Y:S01]  /*11c0*/  LOP3.LUT R6, R6, 0x1, RZ, 0xc0, !PT ;  /* 0x0000000106067812 */ /* 0x000fe200078ec0ff */
[----:B------:R-:W-:Y:S01]  /*11d0*/  UIADD3 UR4, UR7, 0x7f, URZ ;  /* 0x0000007f07047890 */ /* 0x000fe2000fffe03f */
[----:B------:R-:W-:Y:S01]  /*11e0*/  SHF.R.U32.HI R3, RZ, 0x2, R62 ;  /* 0x00000002ff037819 */ /* 0x000fe2000001163e */
[----:B01----:R-:W-:Y:S01]  /*11f0*/  IMAD.MOV.U32 R5, RZ, RZ, -0x1 ;  /* 0xffffffffff057424 */ /* 0x003fe200078e00ff */
[----:B------:R-:W-:Y:S01]  /*1200*/  SHF.R.U32.HI R0, RZ, 0x1, R0 ;  /* 0x00000001ff007819 */ /* 0x000fe20000011600 */
[----:B------:R-:W-:Y:S01]  /*1210*/  USHF.R.S32.HI UR5, URZ, 0x1f, UR4 ;  /* 0x0000001f3f057899 */ /* 0x000fe20008011404 */
[----:B------:R-:W0:Y:S01]  /*1220*/  LDC.64 R58, c[0x0][0x5c8] ;  /* 0x00017200ff3a7b82 */ /* 0x000e220000000a00 */
[----:B------:R-:W-:Y:S01]  /*1230*/  IMAD.SHL.U32 R22, R6, 0x40, RZ ;  /* 0x0000004006167824 */ /* 0x000fe200078e00ff */
[----:B------:R-:W-:Y:S01]  /*1240*/  LOP3.LUT R3, R3, 0x7, RZ, 0xc0, !PT ;  /* 0x0000000703037812 */ /* 0x000fe200078ec0ff */
[----:B------:R-:W-:Y:S01]  /*1250*/  ULEA.HI UR5, UR5, UR4, URZ, 0x7 ;  /* 0x0000000405057291 */ /* 0x000fe2000f8f383f */
[----:B------:R-:W-:Y:S01]  /*1260*/  LOP3.LUT R0, R0, 0x30, RZ, 0xc0, !PT ;  /* 0x0000003000007812 */ /* 0x000fe200078ec0ff */
[----:B------:R-:W-:Y:S01]  /*1270*/  IMAD.MOV.U32 R7, RZ, RZ, 0x1 ;  /* 0x00000001ff077424 */ /* 0x000fe200078e00ff */
[--C-:B------:R-:W-:Y:S01]  /*1280*/  LOP3.LUT R22, R22, 0x40, R3.reuse, 0xe2, !PT ;  /* 0x0000004016167812 */ /* 0x100fe200078ee203 */
[----:B------:R-:W-:Y:S01]  /*1290*/  USHF.R.S32.HI UR43, URZ, 0x7, UR5 ;  /* 0x000000073f2b7899 */ /* 0x000fe20008011405 */
[----:B------:R-:W1:Y:S01]  /*12a0*/  LDC R64, c[0x0][0x600] ;  /* 0x00018000ff407b82 */ /* 0x000e620000000800 */
[----:B------:R-:W-:Y:S01]  /*12b0*/  IADD3 R3, RZ, -R0, -R3 ;  /* 0x80000000ff037210 */ /* 0x000fe20007ffe803 */
[----:B------:R-:W-:Y:S01]  /*12c0*/  IMAD.U32 R4, RZ, RZ, UR6 ;  /* 0x00000006ff047e24 */ /* 0x000fe2000f8e00ff */
[C---:B------:R-:W-:Y:S01]  /*12d0*/  LOP3.LUT R61, R62.reuse, 0x3, RZ, 0xc0, !PT ;  /* 0x000000033e3d7812 */ /* 0x040fe200078ec0ff */
[----:B------:R-:W-:Y:S01]  /*12e0*/  UISETP.LT.AND UP0, UPT, UR43, 0x1, UPT ;  /* 0x000000012b00788c */ /* 0x000fe2000bf01270 */
[----:B------:R-:W-:Y:S01]  /*12f0*/  LOP3.LUT R63, R62, 0x80, RZ, 0xc0, !PT ;  /* 0x000000803e3f7812 */ /* 0x000fe200078ec0ff */
[----:B------:R-:W-:Y:S01]  /*1300*/  IMAD R3, R6, -0x40, R3 ;  /* 0xffffffc006037824 */ /* 0x000fe200078e0203 */
[----:B------:R-:W-:Y:S01]  /*1310*/  ULDC UR4, c[0x0][0x284] ;  /* 0x0000a10000047ab9 */ /* 0x000fe20000000800 */
[----:B--2---:R-:W-:Y:S01]  /*1320*/  SHF.L.U32 R5, R5, R60, RZ ;  /* 0x0000003c05057219 */ /* 0x004fe200000006ff */
[----:B------:R-:W-:Y:S01]  /*1330*/  USEL UR44, UR43, 0x1, UP0 ;  /* 0x000000012b2c7887 */ /* 0x000fe20008000000 */
[----:B------:R-:W-:Y:S01]  /*1340*/  IMAD R61, R61, -0x2, R4 ;  /* 0xfffffffe3d3d7824 */ /* 0x000fe200078e0204 */
[----:B------:R-:W-:Y:S01]  /*1350*/  LOP3.LUT R22, R22, R0, RZ, 0xfc, !PT ;  /* 0x0000000016167212 */ /* 0x000fe200078efcff */
[----:B------:R-:W-:Y:S01]  /*1360*/  IMAD.SHL.U32 R62, R62, 0x2, RZ ;  /* 0x000000023e3e7824 */ /* 0x000fe200078e00ff */
[----:B------:R-:W-:Y:S01]  /*1370*/  SHF.L.U32 R60, R7, R60, RZ ;  /* 0x0000003c073c7219 */ /* 0x000fe200000006ff */
[----:B------:R-:W-:Y:S01]  /*1380*/  VIADD R66, R3, UR4 ;  /* 0x0000000403427c36 */ /* 0x000fe20008000000 */
[----:B------:R-:W-:Y:S01]  /*1390*/  LOP3.LUT R69, R18, 0x1, RZ, 0xfc, !PT ;  /* 0x0000000112457812 */ /* 0x000fe200078efcff */
[----:B------:R-:W-:Y:S01]  /*13a0*/  IMAD.MOV.U32 R23, RZ, RZ, RZ ;  /* 0x000000ffff177224 */ /* 0x000fe200078e00ff */
[C---:B0-----:R-:W-:Y:S01]  /*13b0*/  SHF.L.U64.HI R59, R58.reuse, 0x3, R59 ;  /* 0x000000033a3b7819 */ /* 0x041fe2000001023b */
[----:B------:R-:W-:Y:S01]  /*13c0*/  IMAD.SHL.U32 R58, R58, 0x8, RZ ;  /* 0x000000083a3a7824 */ /* 0x000fe200078e00ff */
[----:B------:R-:W-:Y:S01]  /*13d0*/  SHF.R.U32.HI R63, RZ, 0x7, R63 ;  /* 0x00000007ff3f7819 */ /* 0x000fe2000001163f */
[----:B------:R-:W-:Y:S01]  /*13e0*/  UIADD3 UR44, UR43, -UR44, URZ ;  /* 0x8000002c2b2c7290 */ /* 0x000fe2000fffe03f */
[----:B------:R-:W-:Y:S01]  /*13f0*/  LOP3.LUT R65, RZ, R5, RZ, 0x33, !PT ;  /* 0x00000005ff417212 */ /* 0x000fe200078e33ff */
[----:B------:R-:W-:Y:S01]  /*1400*/  UMOV UR40, URZ ;  /* 0x0000003f00287c82 */ /* 0x000fe20008000000 */
[----:B------:R-:W-:Y:S01]  /*1410*/  UMOV UR42, URZ ;  /* 0x0000003f002a7c82 */ /* 0x000fe20008000000 */
[----:B-1----:R-:W-:-:S08]  /*1420*/  VIADD R64, R64, 0xffffffff ;  /* 0xffffffff40407836 */ /* 0x002fd00000000000 */
.L_x_98:
[----:B0-----:R-:W0:Y:S01]  /*1430*/  SHFL.IDX PT, R0, R63, RZ, 0x1f ;  /* 0x00001fff3f007589 */ /* 0x001e2200000e0000 */
[----:B-1----:R-:W1:Y:S01]  /*1440*/  S2UR UR7, SR_CgaCtaId ;  /* 0x00000000000779c3 */ /* 0x002e620000008800 */
[----:B------:R-:W-:Y:S01]  /*1450*/  UMOV UR6, 0x400 ;  /* 0x0000040000067882 */ /* 0x000fe20000000000 */
[----:B0-----:R-:W-:Y:S01]  /*1460*/  R2UR UR4, R0 ;  /* 0x00000000000472ca */ /* 0x001fe200000e0000 */
[----:B-1----:R-:W-:-:S12]  /*1470*/  ULEA UR6, UR7, UR6, 0x18 ;  /* 0x0000000607067291 */ /* 0x002fd8000f8ec03f */
[----:B------:R-:W-:-:S04]  /*1480*/  ULEA.HI UR5, UR4, UR4, URZ, 0x1 ;  /* 0x0000000404057291 */ /* 0x000fc8000f8f083f */
[----:B------:R-:W-:-:S04]  /*1490*/  ULOP3.LUT UR5, UR5, 0x7fffe, URZ, 0xc0, !UPT ;  /* 0x0007fffe05057892 */ /* 0x000fc8000f8ec03f */
[----:B------:R-:W-:-:S03]  /*14a0*/  UIADD3 UR5, UR4, -UR5, URZ ;  /* 0x8000000504057290 */ /* 0x000fc6000fffe03f */
[----:B------:R-:W-:Y:S01]  /*14b0*/  ULDC UR4, c[0x0][0x28c] ;  /* 0x0000a30000047ab9 */ /* 0x000fe20000000800 */
[----:B------:R-:W-:Y:S01]  /*14c0*/  ULEA UR5, UR5, UR6, 0xd ;  /* 0x0000000605057291 */ /* 0x000fe2000f8e683f */
[----:B------:R-:W-:-:S03]  /*14d0*/  ISETP.LT.AND P0, PT, RZ, UR4, PT ;  /* 0x00000004ff007c0c */ /* 0x000fc6000bf01270 */
[----:B------:R-:W-:-:S04]  /*14e0*/  UIADD3 UR5, UR5, 0x100, URZ ;  /* 0x0000010005057890 */ /* 0x000fc8000fffe03f */
[----:B------:R-:W-:-:S04]  /*14f0*/  USHF.R.U32.HI UR5, URZ, 0x4, UR5 ;  /* 0x000000043f057899 */ /* 0x000fc80008011605 */
[----:B------:R-:W-:-:S04]  /*1500*/  ULOP3.LUT UR5, UR5, 0x3fff, URZ, 0xc0, !UPT ;  /* 0x00003fff05057892 */ /* 0x000fc8000f8ec03f */
[----:B------:R-:W-:Y:S01]  /*1510*/  ULOP3.LUT UR45, UR5, 0x10000, URZ, 0xfc, !UPT ;  /* 0x00010000052d7892 */ /* 0x000fe2000f8efc3f */
[----:B--2345:R-:W-:Y:S11]  /*1520*/  @P0 BRA `(.L_x_17) ;  /* 0x0000000000400947 */ /* 0x03cff60003800000 */
[----:B------:R-:W-:Y:S01]  /*1530*/  MOV R0, 0x0 ;  /* 0x0000000000007802 */ /* 0x000fe20000000f00 */
[----:B------:R-:W-:Y:S01]  /*1540*/  ULDC.64 UR4, c[0x4][0x68] ;  /* 0x01001a0000047ab9 */ /* 0x000fe20000000a00 */
[----:B------:R-:W-:Y:S01]  /*1550*/  ULDC.64 UR6, c[0x4][0x8] ;  /* 0x0100020000067ab9 */ /* 0x000fe20000000a00 */
[----:B------:R-:W-:Y:S01]  /*1560*/  IMAD.U32 R4, RZ, RZ, UR4 ;  /* 0x00000004ff047e24 */ /* 0x000fe2000f8e00ff */
[----:B------:R0:W1:Y:S01]  /*1570*/  LDC.64 R14, c[0x4][R0] ;  /* 0x01000000000e7b82 */ /* 0x0000620000000a00 */
[----:B------:R-:W-:Y:S01]  /*1580*/  IMAD.U32 R5, RZ, RZ, UR5 ;  /* 0x00000005ff057e24 */ /* 0x000fe2000f8e00ff */
[----:B------:R-:W-:Y:S01]  /*1590*/  ULDC.64 UR4, c[0x4][0x70] ;  /* 0x01001c0000047ab9 */ /* 0x000fe20000000a00 */
[----:B------:R-:W-:Y:S02]  /*15a0*/  IMAD.U32 R10, RZ, RZ, UR6 ;  /* 0x00000006ff0a7e24 */ /* 0x000fe4000f8e00ff */
[----:B------:R-:W-:Y:S02]  /*15b0*/  IMAD.U32 R6, RZ, RZ, UR4 ;  /* 0x00000004ff067e24 */ /* 0x000fe4000f8e00ff */
[----:B------:R-:W-:-:S02]  /*15c0*/  IMAD.U32 R7, RZ, RZ, UR5 ;  /* 0x00000005ff077e24 */ /* 0x000fc4000f8e00ff */
[----:B------:R-:W-:Y:S02]  /*15d0*/  IMAD.U32 R11, RZ, RZ, UR7 ;  /* 0x00000007ff0b7e24 */ /* 0x000fe4000f8e00ff */
[----:B------:R-:W-:Y:S02]  /*15e0*/  IMAD.MOV.U32 R8, RZ, RZ, 0x1e1 ;  /* 0x000001e1ff087424 */ /* 0x000fe400078e00ff */
[----:B------:R-:W-:Y:S02]  /*15f0*/  IMAD.MOV.U32 R12, RZ, RZ, 0x1 ;  /* 0x00000001ff0c7424 */ /* 0x000fe400078e00ff */
[----:B0-----:R-:W-:-:S07]  /*1600*/  IMAD.MOV.U32 R13, RZ, RZ, RZ ;  /* 0x000000ffff0d7224 */ /* 0x001fce00078e00ff */
[----:B------:R-:W-:-:S07]  /*1610*/  LEPC R20, `(.L_x_17) ;  /* 0x000000001014794e */ /* 0x000fce0000000000 */
[----:B-1---5:R-:W-:Y:S05]  /*1620*/  CALL.ABS.NOINC R14 ;  /* 0x000000000e007343 */ /* 0x022fea0003c00000 */
.L_x_17:
[----:B------:R-:W-:-:S13]  /*1630*/  ISETP.NE.AND P0, PT, R69, 0x3, PT ;  /* 0x000000034500780c */ /* 0x000fda0003f05270 */
[----:B------:R-:W-:Y:S05]  /*1640*/  @!P0 BRA `(.L_x_18) ;  /* 0x0000000000048947 */ /* 0x000fea0003800000 */
[----:B------:R-:W-:Y:S01]  /*1650*/  BPT.TRAP 0x1 ;  /* 0x000000040000795c */ /* 0x000fe20000300000 */
.L_x_18:
[----:B------:R-:W0:Y:S01]  /*1660*/  S2UR UR5, SR_CgaCtaId ;  /* 0x00000000000579c3 */ /* 0x000e220000008800 */
[----:B------:R-:W-:Y:S01]  /*1670*/  UMOV UR4, 0x400 ;  /* 0x0000040000047882 */ /* 0x000fe20000000000 */
[----:B------:R-:W-:Y:S02]  /*1680*/  IMAD.U32 R0, RZ, RZ, UR40 ;  /* 0x00000028ff007e24 */ /* 0x000fe4000f8e00ff */
[----:B------:R-:W-:-:S03]  /*1690*/  IMAD.U32 R3, RZ, RZ, UR42 ;  /* 0x0000002aff037e24 */ /* 0x000fc6000f8e00ff */
[----:B------:R-:W-:Y:S01]  /*16a0*/  SHF.L.U32 R0, R0, 0x1f, RZ ;  /* 0x0000001f00007819 */ /* 0x000fe200000006ff */
[----:B0-----:R-:W-:-:S06]  /*16b0*/  ULEA UR4, UR5, UR4, 0x18 ;  /* 0x0000000405047291 */ /* 0x001fcc000f8ec03f */
[----:B------:R-:W-:-:S04]  /*16c0*/  IMAD.U32 R6, RZ, RZ, UR4 ;  /* 0x00000004ff067e24 */ /* 0x000fc8000f8e00ff */
[----:B------:R-:W-:-:S04]  /*16d0*/  IMAD R3, R3, 0x8, R6 ;  /* 0x0000000803037824 */ /* 0x000fc800078e0206 */
[----:B------:R0:W1:Y:S01]  /*16e0*/  SYNCS.PHASECHK.TRANS64.TRYWAIT P1, [R3+URZ], R0 ;  /* 0x00000000030075a7 */ /* 0x000062000802017f */
[----:B------:R-:W-:Y:S05]  /*16f0*/  @!P0 BRA `(.L_x_19) ;  /* 0x0000000000048947 */ /* 0x000fea0003800000 */
[----:B------:R-:W-:Y:S01]  /*1700*/  BPT.TRAP 0x1 ;  /* 0x000000040000795c */ /* 0x000fe20000300000 */
.L_x_19:
[----:B------:R-:W-:-:S05]  /*1710*/  IMAD.U32 R4, RZ, RZ, UR44 ;  /* 0x0000002cff047e24 */ /* 0x000fca000f8e00ff */
[----:B------:R-:W-:Y:S01]  /*1720*/  ISETP.GE.AND P2, PT, R4, 0x1, PT ;  /* 0x000000010400780c */ /* 0x000fe20003f46270 */
[----:B-1----:R-:W-:-:S12]  /*1730*/  @P1 BRA `(.L_x_20) ;  /* 0x0000000000081947 */ /* 0x002fd80003800000 */
[----:B------:R-:W1:Y:S02]  /*1740*/  SYNCS.PHASECHK.TRANS64.TRYWAIT P1, [R3+URZ], R0 ;  /* 0x00000000030075a7 */ /* 0x000e64000802017f */
[----:B-1----:R-:W-:Y:S05]  /*1750*/  @!P1 BRA `(.L_x_21) ;  /* 0x0000004c00149947 */ /* 0x002fea0003800000 */
.L_x_20:
[----:B------:R-:W-:Y:S05]  /*1760*/  WARPSYNC.ALL ;  /* 0x0000000000007948 */ /* 0x000fea0003800000 */
[----:B------:R-:W-:Y:S01]  /*1770*/  R2UR UR4, R6 ;  /* 0x00000000060472ca */ /* 0x000fe200000e0000 */
[----:B------:R-:W-:Y:S01]  /*1780*/  ULEA UR5, UR42, UR45, 0xb ;  /* 0x0000002d2a057291 */ /* 0x000fe2000f8e583f */
[----:B------:R-:W-:Y:S01]  /*1790*/  WARPGROUP.ARRIVE ;  /* 0x00000000000079c5 */ /* 0x000fe20000000000 */
[----:B------:R-:W-:Y:S01]  /*17a0*/  UMOV UR9, 0x40000040 ;  /* 0x4000004000097882 */ /* 0x000fe20000000000 */
[----:B------:R-:W-:-:S04]  /*17b0*/  UMOV UR11, 0x40000040 ;  /* 0x40000040000b7882 */ /* 0x000fc80000000000 */
[----:B------:R-:W-:-:S05]  /*17c0*/  UMOV UR8, UR5 ;  /* 0x0000000500087c82 */ /* 0x000fca0008000000 */
[----:B------:R-:W-:-:S04]  /*17d0*/  UIADD3 UR4, UR4, 0x28100, URZ ;  /* 0x0002810004047890 */ /* 0x000fc8000fffe03f */
[----:B------:R-:W-:-:S04]  /*17e0*/  USHF.R.U32.HI UR4, URZ, 0x4, UR4 ;  /* 0x000000043f047899 */ /* 0x000fc80008011604 */
[----:B------:R-:W-:-:S04]  /*17f0*/  ULOP3.LUT UR4, UR4, 0x3fff, URZ, 0xc0, !UPT ;  /* 0x00003fff04047892 */ /* 0x000fc8000f8ec03f */
[----:B------:R-:W-:-:S04]  /*1800*/  ULOP3.LUT UR4, UR4, 0x10000, URZ, 0xfc, !UPT ;  /* 0x0001000004047892 */ /* 0x000fc8000f8efc3f */
[----:B------:R-:W-:-:S07]  /*1810*/  ULEA UR6, UR42, UR4, 0xa ;  /* 0x000000042a067291 */ /* 0x000fce000f8e503f */
[----:B------:R-:W-:Y:S02]  /*1820*/  UMOV UR10, UR6 ;  /* 0x00000006000a7c82 */ /* 0x000fe40008000000 */
[----:B------:R-:W-:Y:S01]  /*1830*/  HGMMA.64x64x16.F32.BF16 R24, gdesc[UR8], RZ, !UPT, gsb0 ;  /* 0x00e00000081879f0 */ /* 0x000fe2000c0018ff */
[----:B------:R-:W-:Y:S02]  /*1840*/  UIADD3 UR8, UR5, 0x2, URZ ;  /* 0x0000000205087890 */ /* 0x000fe4000fffe03f */
[----:B------:R-:W-:Y:S01]  /*1850*/  UIADD3 UR10, UR6, 0x2, URZ ;  /* 0x00000002060a7890 */ /* 0x000fe2000fffe03f */
[----:B------:R-:W-:Y:S01]  /*1860*/  UMOV UR9, 0x40000040 ;  /* 0x4000004000097882 */ /* 0x000fe20000000000 */
[----:B------:R-:W-:Y:S01]  /*1870*/  UMOV UR11, 0x40000040 ;  /* 0x40000040000b7882 */ /* 0x000fe20000000000 */
[----:B------:R-:W-:Y:S02]  /*1880*/  WARPGROUP.DEPBAR.LE gsb0, 0x0 ;  /* 0x00008000000079c5 */ /* 0x000fe40000010000 */
[----:B------:R-:W-:-:S06]  /*1890*/  WARPGROUP.ARRIVE ;  /* 0x00000000000079c5 */ /* 0x000fcc0000000000 */
[----:B------:R-:W-:Y:S01]  /*18a0*/  HGMMA.64x64x16.F32.BF16 R24, gdesc[UR8], R24, gsb0 ;  /* 0x00e00000081879f0 */ /* 0x000fe20008001818 */
        /* <DEDUP_REMOVED lines=41> */
[----:B------:R-:W-:Y:S03]  /*1b40*/  HGMMA.64x64x16.F32.BF16 R24, gdesc[UR8], R24, gsb0 ;  /* 0x00e00000081879f0 */ /* 0x000fe60008001818 */
[----:B------:R-:W-:Y:S02]  /*1b50*/  WARPGROUP.DEPBAR.LE gsb0, 0x0 ;  /* 0x00008000000079c5 */ /* 0x000fe40000010000 */
[----:B------:R-:W-:Y:S05]  /*1b60*/  @!P2 BRA `(.L_x_22) ;  /* 0x000000040098a947 */ /* 0x000fea0003800000 */
[----:B------:R-:W-:Y:S01]  /*1b70*/  UIADD3 UR5, UR42, 0x1, URZ ;  /* 0x000000012a057890 */ /* 0x000fe2000fffe03f */
[----:B01----:R-:W-:Y:S02]  /*1b80*/  IMAD.U32 R0, RZ, RZ, UR44 ;  /* 0x0000002cff007e24 */ /* 0x003fe4000f8e00ff */
[----:B------:R-:W-:Y:S01]  /*1b90*/  IMAD.U32 R3, RZ, RZ, UR42 ;  /* 0x0000002aff037e24 */ /* 0x000fe2000f8e00ff */
[----:B------:R-:W-:-:S04]  /*1ba0*/  UISETP.NE.AND UP0, UPT, UR5, 0x5, UPT ;  /* 0x000000050500788c */ /* 0x000fc8000bf05270 */
[----:B------:R-:W-:Y:S02]  /*1bb0*/  USEL UR6, URZ, 0x1, UP0 ;  /* 0x000000013f067887 */ /* 0x000fe40008000000 */
[----:B------:R-:W-:Y:S02]  /*1bc0*/  USEL UR5, UR5, URZ, UP0 ;  /* 0x0000003f05057287 */ /* 0x000fe40008000000 */
[----:B------:R-:W-:-:S06]  /*1bd0*/  ULOP3.LUT UR6, UR40, UR6, URZ, 0x3c, !UPT ;  /* 0x0000000628067292 */ /* 0x000fcc000f8e3c3f */
[----:B------:R-:W-:-:S07]  /*1be0*/  IMAD.U32 R7, RZ, RZ, UR6 ;  /* 0x00000006ff077e24 */ /* 0x000fce000f8e00ff */
.L_x_29:
[----:B------:R-:W-:Y:S05]  /*1bf0*/  @!P0 BRA `(.L_x_23) ;  /* 0x0000000000048947 */ /* 0x000fea0003800000 */
[----:B------:R-:W-:Y:S01]  /*1c00*/  BPT.TRAP 0x1 ;  /* 0x000000040000795c */ /* 0x000fe20000300000 */
.L_x_23:
[----:B------:R-:W0:Y:S01]  /*1c10*/  S2UR UR7, SR_CgaCtaId ;  /* 0x00000000000779c3 */ /* 0x000e220000008800 */
[----:B------:R-:W-:Y:S01]  /*1c20*/  UMOV UR6, 0x400 ;  /* 0x0000040000067882 */ /* 0x000fe20000000000 */
[----:B------:R-:W-:Y:S01]  /*1c30*/  IMAD.U32 R5, RZ, RZ, UR5 ;  /* 0x00000005ff057e24 */ /* 0x000fe2000f8e00ff */
[----:B------:R-:W-:Y:S01]  /*1c40*/  SHF.L.U32 R4, R7, 0x1f, RZ ;  /* 0x0000001f07047819 */ /* 0x000fe200000006ff */
[----:B0-----:R-:W-:-:S06]  /*1c50*/  ULEA UR6, UR7, UR6, 0x18 ;  /* 0x0000000607067291 */ /* 0x001fcc000f8ec03f */
[----:B------:R-:W-:-:S04]  /*1c60*/  IMAD.U32 R6, RZ, RZ, UR6 ;  /* 0x00000006ff067e24 */ /* 0x000fc8000f8e00ff */
[----:B------:R-:W-:-:S04]  /*1c70*/  IMAD R5, R5, 0x8, R6 ;  /* 0x0000000805057824 */ /* 0x000fc800078e0206 */
[----:B------:R0:W1:Y:S01]  /*1c80*/  SYNCS.PHASECHK.TRANS64.TRYWAIT P1, [R5+URZ], R4 ;  /* 0x00000004050075a7 */ /* 0x000062000802017f */
[----:B------:R-:W-:Y:S05]  /*1c90*/  @!P0 BRA `(.L_x_24) ;  /* 0x0000000000048947 */ /* 0x000fea0003800000 */
[----:B------:R-:W-:Y:S01]  /*1ca0*/  BPT.TRAP 0x1 ;  /* 0x000000040000795c */ /* 0x000fe20000300000 */
.L_x_24:
[----:B-1----:R-:W-:Y:S05]  /*1cb0*/  @P1 BRA `(.L_x_25) ;  /* 0x0000000000081947 */ /* 0x002fea0003800000 */
[----:B------:R-:W1:Y:S02]  /*1cc0*/  SYNCS.PHASECHK.TRANS64.TRYWAIT P1, [R5+URZ], R4 ;  /* 0x00000004050075a7 */ /* 0x000e64000802017f */
[----:B-1----:R-:W-:Y:S05]  /*1cd0*/  @!P1 BRA `(.L_x_26) ;  /* 0x0000004400c89947 */ /* 0x002fea0003800000 */
.L_x_25:
[----:B------:R-:W-:Y:S01]  /*1ce0*/  ULEA UR6, UR5, UR45, 0xb ;  /* 0x0000002d05067291 */ /* 0x000fe2000f8e583f */
[----:B------:R-:W-:Y:S01]  /*1cf0*/  WARPGROUP.ARRIVE ;  /* 0x00000000000079c5 */ /* 0x000fe20000000000 */
[----:B------:R-:W-:Y:S01]  /*1d00*/  ULEA UR7, UR5, UR4, 0xa ;  /* 0x0000000405077291 */ /* 0x000fe2000f8e503f */
[----:B------:R-:W-:Y:S01]  /*1d10*/  UMOV UR9, 0x40000040 ;  /* 0x4000004000097882 */ /* 0x000fe20000000000 */
[----:B------:R-:W-:-:S03]  /*1d20*/  UMOV UR11, 0x40000040 ;  /* 0x40000040000b7882 */ /* 0x000fc60000000000 */
[----:B------:R-:W-:Y:S02]  /*1d30*/  UMOV UR8, UR6 ;  /* 0x0000000600087c82 */ /* 0x000fe40008000000 */
[----:B------:R-:W-:Y:S02]  /*1d40*/  UMOV UR10, UR7 ;  /* 0x00000007000a7c82 */ /* 0x000fe40008000000 */
[----:B------:R-:W-:Y:S01]  /*1d50*/  HGMMA.64x64x16.F32.BF16 R24, gdesc[UR8], R24, gsb0 ;  /* 0x00e00000081879f0 */ /* 0x000fe20008001818 */
[----:B------:R-:W-:Y:S02]  /*1d60*/  UIADD3 UR8, UR6, 0x2, URZ ;  /* 0x0000000206087890 */ /* 0x000fe4000fffe03f */
[----:B------:R-:W-:Y:S01]  /*1d70*/  UIADD3 UR10, UR7, 0x2, URZ ;  /* 0x00000002070a7890 */ /* 0x000fe2000fffe03f */
[----:B------:R-:W-:Y:S01]  /*1d80*/  UMOV UR9, 0x40000040 ;  /* 0x4000004000097882 */ /* 0x000fe20000000000 */
[----:B------:R-:W-:Y:S01]  /*1d90*/  UMOV UR11, 0x40000040 ;  /* 0x40000040000b7882 */ /* 0x000fe20000000000 */
[----:B------:R-:W-:-:S02]  /*1da0*/  WARPGROUP.DEPBAR.LE gsb0, 0x0 ;  /* 0x00008000000079c5 */ /* 0x000fc40000010000 */
        /* <DEDUP_REMOVED lines=46> */
[----:B------:R-:W-:Y:S01]  /*2090*/  BPT.TRAP 0x1 ;  /* 0x000000040000795c */ /* 0x000fe20000300000 */
.L_x_27:
[----:B------:R-:W-:-:S13]  /*20a0*/  ISETP.NE.AND P1, PT, R68, RZ, PT ;  /* 0x000000ff4400720c */ /* 0x000fda0003f25270 */
[----:B01----:R-:W-:-:S04]  /*20b0*/  @P1 IMAD R4, R3, 0x8, R6 ;  /* 0x0000000803041824 */ /* 0x003fc800078e0206 */
[----:B------:R-:W-:-:S05]  /*20c0*/  @P1 VIADD R4, R4, 0x28 ;  /* 0x0000002804041836 */ /* 0x000fca0000000000 */
[----:B------:R-:W-:-:S04]  /*20d0*/  @P1 PRMT R4, R19, 0x654, R4 ;  /* 0x0000065413041816 */ /* 0x000fc80000000004 */
[----:B------:R0:W-:Y:S01]  /*20e0*/  @P1 SYNCS.ARRIVE.TRANS64.RED.A1T0 RZ, [R4+URZ], RZ ;  /* 0x000000ff04ff19a7 */ /* 0x0001e2000810043f */
[----:B------:R-:W-:-:S13]  /*20f0*/  ISETP.GT.U32.AND P1, PT, R18, 0x1, PT ;  /* 0x000000011200780c */ /* 0x000fda0003f24070 */
[----:B0-----:R-:W-:Y:S05]  /*2100*/  @P1 BRA `(.L_x_28) ;  /* 0x0000000000041947 */ /* 0x001fea0003800000 */
[----:B------:R-:W-:Y:S01]  /*2110*/  BPT.TRAP 0x1 ;  /* 0x000000040000795c */ /* 0x000fe20000300000 */
.L_x_28:
[----:B------:R-:W-:Y:S01]  /*2120*/  UIADD3 UR5, UR5, 0x1, URZ ;  /* 0x0000000105057890 */ /* 0x000fe2000fffe03f */
[C---:B------:R-:W-:Y:S01]  /*2130*/  ISETP.GT.AND P2, PT, R0.reuse, 0x1, PT ;  /* 0x000000010000780c */ /* 0x040fe20003f44270 */
[----:B------:R-:W-:Y:S02]  /*2140*/  VIADD R3, R3, 0x1 ;  /* 0x0000000103037836 */ /* 0x000fe40000000000 */
[----:B------:R-:W-:Y:S01]  /*2150*/  UISETP.NE.AND UP0, UPT, UR5, 0x5, UPT ;  /* 0x000000050500788c */ /* 0x000fe2000bf05270 */
[----:B------:R-:W-:Y:S02]  /*2160*/  VIADD R0, R0, 0xffffffff ;  /* 0xffffffff00007836 */ /* 0x000fe40000000000 */
[C---:B------:R-:W-:Y:S01]  /*2170*/  ISETP.NE.AND P1, PT, R3.reuse, 0x5, PT ;  /* 0x000000050300780c */ /* 0x040fe20003f25270 */
[----:B------:R-:W-:Y:S02]  /*2180*/  USEL UR6, URZ, 0x1, UP0 ;  /* 0x000000013f067887 */ /* 0x000fe40008000000 */
[----:B------:R-:W-:Y:S01]  /*2190*/  USEL UR5, UR5, URZ, UP0 ;  /* 0x0000003f05057287 */ /* 0x000fe20008000000 */
[----:B------:R-:W-:-:S03]  /*21a0*/  SEL R3, R3, RZ, P1 ;  /* 0x000000ff03037207 */ /* 0x000fc60000800000 */
[----:B------:R-:W-:Y:S01]  /*21b0*/  LOP3.LUT R7, R7, UR6, RZ, 0x3c, !PT ;  /* 0x0000000607077c12 */ /* 0x000fe2000f8e3cff */
[----:B------:R-:W-:Y:S07]  /*21c0*/  @P2 BRA `(.L_x_29) ;  /* 0xfffffff800882947 */ /* 0x000fee000383ffff */
.L_x_22:
[----:B01----:R-:W0:Y:S02]  /*21d0*/  LDC R0, c[0x0][0x28c] ;  /* 0x0000a300ff007b82 */ /* 0x003e240000000800 */
[----:B0-----:R-:W-:-:S13]  /*21e0*/  ISETP.GE.AND P1, PT, R0, 0x1, PT ;  /* 0x000000010000780c */ /* 0x001fda0003f26270 */
[----:B------:R-:W-:Y:S05]  /*21f0*/  @!P1 BRA `(.L_x_30) ;  /* 0x0000000000449947 */ /* 0x000fea0003800000 */
[----:B------:R-:W-:Y:S05]  /*2200*/  @!P0 BRA `(.L_x_31) ;  /* 0x0000000000048947 */ /* 0x000fea0003800000 */
[----:B------:R-:W-:Y:S01]  /*2210*/  BPT.TRAP 0x1 ;  /* 0x000000040000795c */ /* 0x000fe20000300000 */
.L_x_31:
[----:B------:R-:W-:-:S13]  /*2220*/  ISETP.NE.AND P0, PT, R68, RZ, PT ;  /* 0x000000ff4400720c */ /* 0x000fda0003f05270 */
[----:B------:R-:W-:-:S05]  /*2230*/  VOTEU.ANY UP0, P0 ;  /* 0x00000000003f7886 */ /* 0x000fca0000000100 */
[----:B------:R-:W-:-:S06]  /*2240*/  @UP0 UIADD3 UR4, UR44, UR42, URZ ;  /* 0x0000002a2c040290 */ /* 0x000fcc000fffe03f */
[----:B------:R-:W-:Y:S02]  /*2250*/  IMAD.U32 R4, RZ, RZ, UR4 ;  /* 0x00000004ff047e24 */ /* 0x000fe4000f8e00ff */
[----:B------:R-:W-:Y:S02]  /*2260*/  IMAD.U32 R3, RZ, RZ, UR4 ;  /* 0x00000004ff037e24 */ /* 0x000fe4000f8e00ff */
[----:B------:R-:W-:-:S05]  /*2270*/  @P0 IMAD.WIDE.U32 R4, R4, -0x33333333, RZ ;  /* 0xcccccccd04040825 */ /* 0x000fca00078e00ff */
[----:B------:R-:W-:-:S05]  /*2280*/  @P0 SHF.R.U32.HI R0, RZ, 0x2, R5 ;  /* 0x00000002ff000819 */ /* 0x000fca0000011605 */
[----:B------:R-:W-:-:S04]  /*2290*/  @P0 IMAD R0, R0, -0x5, R3 ;  /* 0xfffffffb00000824 */ /* 0x000fc800078e0203 */
[----:B------:R-:W-:-:S04]  /*22a0*/  @P0 IMAD R0, R0, 0x8, R6 ;  /* 0x0000000800000824 */ /* 0x000fc800078e0206 */
[----:B------:R-:W-:-:S05]  /*22b0*/  @P0 VIADD R0, R0, 0x28 ;  /* 0x0000002800000836 */ /* 0x000fca0000000000 */
[----:B------:R-:W-:-:S04]  /*22c0*/  @P0 PRMT R0, R19, 0x654, R0 ;  /* 0x0000065413000816 */ /* 0x000fc80000000000 */
[----:B------:R0:W-:Y:S01]  /*22d0*/  @P0 SYNCS.ARRIVE.TRANS64.RED.A1T0 RZ, [R0+URZ], RZ ;  /* 0x000000ff00ff09a7 */ /* 0x0001e2000810043f */
[----:B------:R-:W-:-:S13]  /*22e0*/  ISETP.GT.U32.AND P0, PT, R18, 0x1, PT ;  /* 0x000000011200780c */ /* 0x000fda0003f04070 */
[----:B0-----:R-:W-:Y:S05]  /*22f0*/  @P0 BRA `(.L_x_30) ;  /* 0x0000000000040947 */ /* 0x001fea0003800000 */
[----:B------:R-:W-:Y:S01]  /*2300*/  BPT.TRAP 0x1 ;  /* 0x000000040000795c */ /* 0x000fe20000300000 */
.L_x_30:
[----:B------:R-:W-:Y:S01]  /*2310*/  IMAD.SHL.U32 R3, R70, 0x40, RZ ;  /* 0x0000004046037824 */ /* 0x000fe200078e00ff */
[----:B------:R-:W-:Y:S01]  /*2320*/  UIADD3 UR42, UR43, UR42, URZ ;  /* 0x0000002a2b2a7290 */ /* 0x000fe2000fffe03f */
[----:B------:R-:W-:Y:S01]  /*2330*/  SHF.R.S32.HI R13, RZ, 0x1f, R67 ;  /* 0x0000001fff0d7819 */ /* 0x000fe20000011443 */
[----:B------:R-:W-:Y:S01]  /*2340*/  UISETP.GE.U32.AND UP1, UPT, UR43, 0x5, UPT ;  /* 0x000000052b00788c */ /* 0x000fe2000bf26070 */
[----:B------:R-:W-:Y:S01]  /*2350*/  IMAD.SHL.U32 R7, R71, 0x80, RZ ;  /* 0x0000008047077824 */ /* 0x000fe200078e00ff */
[----:B------:R-:W-:Y:S01]  /*2360*/  ULDC UR7, c[0x0][0x288] ;  /* 0x0000a20000077ab9 */ /* 0x000fe20000000800 */
[C---:B------:R-:W-:Y:S01]  /*2370*/  LOP3.LUT R10, R3.reuse, 0x6, R62, 0xf8, !PT ;  /* 0x00000006030a7812 */ /* 0x040fe200078ef83e */
[----:B------:R-:W-:Y:S01]  /*2380*/  UISETP.GT.U32.AND UP0, UPT, UR42, 0x4, UPT ;  /* 0x000000042a00788c */ /* 0x000fe2000bf04070 */
[----:B------:R-:W-:Y:S01]  /*2390*/  ISETP.GE.AND P0, PT, R3, UR7, PT ;  /* 0x0000000703007c0c */ /* 0x000fe2000bf06270 */
[----:B------:R-:W-:Y:S01]  /*23a0*/  ULDC.64 UR4, c[0x0][0x5d0] ;  /* 0x0001740000047ab9 */ /* 0x000fe20000000a00 */
[--C-:B------:R-:W-:Y:S01]  /*23b0*/  SHF.R.S32.HI R11, RZ, 0x1f, R10.reuse ;  /* 0x0000001fff0b7819 */ /* 0x100fe2000001140a */
[----:B------:R-:W-:Y:S01]  /*23c0*/  ULDC UR10, c[0x0][0x284] ;  /* 0x0000a100000a7ab9 */ /* 0x000fe20000000800 */
[----:B------:R-:W-:Y:S01]  /*23d0*/  IMAD R0, R13, UR4, RZ ;  /* 0x000000040d007c24 */ /* 0x000fe2000f8e02ff */
[----:B------:R-:W-:Y:S01]  /*23e0*/  UISETP.LT.U32.AND UP0, UPT, UR43, 0x5, UP0 ;  /* 0x000000052b00788c */ /* 0x000fe20008701070 */
[----:B------:R-:W-:Y:S01]  /*23f0*/  ISETP.GE.OR P0, PT, R7, UR10, P0 ;  /* 0x0000000a07007c0c */ /* 0x000fe20008706670 */
[----:B------:R-:W-:Y:S01]  /*2400*/  IMAD.WIDE.U32 R4, R67, UR4, R10 ;  /* 0x0000000443047c25 */ /* 0x000fe2000f8e000a */
[----:B------:R-:W-:Y:S01]  /*2410*/  ULDC.64 UR8, c[0x0][0x5c8] ;  /* 0x0001720000087ab9 */ /* 0x000fe20000000a00 */
[----:B------:R-:W-:-:S02]  /*2420*/  USEL UR6, URZ, 0x1, !UP0 ;  /* 0x000000013f067887 */ /* 0x000fc4000c000000 */
[----:B------:R-:W-:Y:S01]  /*2430*/  IMAD R9, R67, UR5, R0 ;  /* 0x0000000543097c24 */ /* 0x000fe2000f8e0200 */
[----:B------:R-:W-:Y:S01]  /*2440*/  @UP1 UIMAD.WIDE.U32 UR4, UR42, -0x33333333, URZ ;  /* 0xcccccccd2a0418a5 */ /* 0x000fe2000f8e003f */
[----:B------:R-:W-:Y:S01]  /*2450*/  IMAD.WIDE R70, R71, 0x80, R22 ;  /* 0x0000008047467825 */ /* 0x000fe200078e0216 */
[----:B------:R-:W-:Y:S02]  /*2460*/  ULOP3.LUT UR40, UR40, UR6, URZ, 0x3c, !UPT ;  /* 0x0000000628287292 */ /* 0x000fe4000f8e3c3f */
[----:B------:R-:W-:Y:S01]  /*2470*/  @UP1 USHF.R.U32.HI UR4, URZ, 0x2, UR5 ;  /* 0x000000023f041899 */ /* 0x000fe20008011605 */
[----:B------:R-:W-:Y:S02]  /*2480*/  IMAD.IADD R5, R5, 0x1, R9 ;  /* 0x0000000105057824 */ /* 0x000fe400078e0209 */
[----:B------:R-:W-:Y:S01]  /*2490*/  IMAD R9, R71, UR8, RZ ;  /* 0x0000000847097c24 */ /* 0x000fe2000f8e02ff */
[----:B------:R-:W-:Y:S01]  /*24a0*/  @UP1 ULOP3.LUT UR40, UR40, 0x1, UR4, 0x78, !UPT ;  /* 0x0000000128281892 */ /* 0x000fe2000f8e7804 */
[----:B------:R-:W-:-:S04]  /*24b0*/  IMAD.WIDE.U32 R72, R70, UR8, R4 ;  /* 0x0000000846487c25 */ /* 0x000fc8000f8e0004 */
[----:B------:R-:W-:Y:S02]  /*24c0*/  IMAD R9, R70, UR9, R9 ;  /* 0x0000000946097c24 */ /* 0x000fe4000f8e0209 */
[----:B------:R-:W-:Y:S01]  /*24d0*/  IMAD.MOV.U32 R0, RZ, RZ, -0x1 ;  /* 0xffffffffff007424 */ /* 0x000fe200078e00ff */
[----:B------:R-:W-:Y:S06]  /*24e0*/  @P0 BRA `(.L_x_32) ;  /* 0x0000002000840947 */ /* 0x000fec0003800000 */
[----:B-----5:R-:W-:Y:S01]  /*24f0*/  FSETP.NEU.AND P1, PT, R57, RZ, PT ;  /* 0x000000ff3900720b */ /* 0x020fe20003f2d000 */
[----:B------:R-:W-:Y:S01]  /*2500*/  IMAD.IADD R4, R61, 0x1, -R3 ;  /* 0x000000013d047824 */ /* 0x000fe200078e0a03 */
[----:B------:R-:W-:Y:S01]  /*2510*/  BSSY B0, `(.L_x_32) ;  /* 0x000021e000007945 */ /* 0x000fe20003800000 */
[----:B------:R-:W-:Y:S02]  /*2520*/  IMAD.IADD R3, R66, 0x1, -R7 ;  /* 0x0000000142037824 */ /* 0x000fe400078e0a07 */
[----:B------:R-:W-:Y:S01]  /*2530*/  IMAD.IADD R83, R73, 0x1, R9 ;  /* 0x0000000149537824 */ /* 0x000fe200078e0209 */
[----:B------:R-:W-:-:S04]  /*2540*/  ISETP.GT.AND P0, PT, R4, RZ, PT ;  /* 0x000000ff0400720c */ /* 0x000fc80003f04270 */
[----:B------:R-:W-:-:S03]  /*2550*/  ISETP.GT.AND P3, PT, R3, RZ, P0 ;  /* 0x000000ff0300720c */ /* 0x000fc60000764270 */
[----:B------:R-:W-:Y:S10]  /*2560*/  @!P1 BRA `(.L_x_33) ;  /* 0x0000001400e89947 */ /* 0x000ff40003800000 */
[----:B------:R-:W0:Y:S01]  /*2570*/  LDC.64 R76, c[0x0][0x5b8] ;  /* 0x00016e00ff4c7b82 */ /* 0x000e220000000a00 */
[----:B------:R-:W-:-:S07]  /*2580*/  ULDC.64 UR4, c[0x0][0x5c0] ;  /* 0x0001700000047ab9 */ /* 0x000fce0000000a00 */
[----:B------:R-:W1:Y:S08]  /*2590*/  LDC.64 R78, c[0x0][0x5b0] ;  /* 0x00016c00ff4e7b82 */ /* 0x000e700000000a00 */
[----:B------:R-:W2:Y:S01]  /*25a0*/  LDC.64 R80, c[0x0][0x5a8] ;  /* 0x00016a00ff507b82 */ /* 0x000ea20000000a00 */
[-C--:B0-----:R-:W-:Y:S02]  /*25b0*/  IMAD R6, R13, R76.reuse, RZ ;  /* 0x0000004c0d067224 */ /* 0x081fe400078e02ff */
[----:B------:R-:W-:-:S04]  /*25c0*/  IMAD.WIDE.U32 R74, R67, R76, R10 ;  /* 0x0000004c434a7225 */ /* 0x000fc800078e000a */
[----:B------:R-:W-:Y:S02]  /*25d0*/  IMAD R73, R67, R77, R6 ;  /* 0x0000004d43497224 */ /* 0x000fe400078e0206 */
[-C--:B-1----:R-:W-:Y:S02]  /*25e0*/  IMAD R5, R71, R78.reuse, RZ ;  /* 0x0000004e47057224 */ /* 0x082fe400078e02ff */
[----:B------:R-:W-:Y:S02]  /*25f0*/  IMAD.IADD R13, R75, 0x1, R73 ;  /* 0x000000014b0d7824 */ /* 0x000fe400078e0249 */
[----:B------:R-:W-:Y:S02]  /*2600*/  IMAD.MOV.U32 R12, RZ, RZ, R74 ;  /* 0x000000ffff0c7224 */ /* 0x000fe400078e004a */
[C---:B------:R-:W-:Y:S02]  /*2610*/  IMAD R77, R70.reuse, R79, R5 ;  /* 0x0000004f464d7224 */ /* 0x040fe400078e0205 */
[----:B------:R-:W-:-:S04]  /*2620*/  IMAD.WIDE.U32 R6, R70, R78, R12 ;  /* 0x0000004e46067225 */ /* 0x000fc800078e000c */
[----:B------:R-:W-:Y:S01]  /*2630*/  IMAD.IADD R5, R7, 0x1, R77 ;  /* 0x0000000107057824 */ /* 0x000fe200078e024d */
[----:B--2---:R-:W-:-:S04]  /*2640*/  LEA R14, P1, R6, R80, 0x1 ;  /* 0x00000050060e7211 */ /* 0x004fc800078208ff */
[----:B------:R-:W-:-:S05]  /*2650*/  LEA.HI.X R15, R6, R81, R5, 0x1, P1 ;  /* 0x00000051060f7211 */ /* 0x000fca00008f0c05 */
[----:B------:R0:W2:Y:S01]  /*2660*/  @P3 LDG.E.LTC128B.U16 R5, desc[UR36][R14.64] ;  /* 0x000000240e053981 */ /* 0x0000a2000c1e1520 */
[----:B------:R-:W-:Y:S01]  /*2670*/  IMAD.WIDE.U32 R6, R70, R78, R10 ;  /* 0x0000004e46067225 */ /* 0x000fe200078e000a */
[----:B------:R-:W-:Y:S03]  /*2680*/  BSSY B1, `(.L_x_34) ;  /* 0x0000013000017945 */ /* 0x000fe60003800000 */
[----:B------:R-:W-:Y:S02]  /*2690*/  IMAD.IADD R7, R77, 0x1, R7 ;  /* 0x000000014d077824 */ /* 0x000fe400078e0207 */
[----:B------:R-:W-:Y:S01]  /*26a0*/  IMAD.WIDE.U32 R20, R67, R76, R6 ;  /* 0x0000004c43147225 */ /* 0x000fe200078e0006 */
[----:B0-----:R-:W-:-:S03]  /*26b0*/  SHF.L.U64.HI R15, R78, 0x3, R79 ;  /* 0x000000034e0f7819 */ /* 0x001fc6000001024f */
[----:B------:R-:W-:Y:S01]  /*26c0*/  IMAD.IADD R7, R73, 0x1, R21 ;  /* 0x0000000149077824 */ /* 0x000fe200078e0215 */
[----:B------:R-:W-:Y:S01]  /*26d0*/  LEA R6, P4, R20, R80, 0x1 ;  /* 0x0000005014067211 */ /* 0x000fe200078808ff */
[----:B------:R-:W-:-:S03]  /*26e0*/  IMAD.SHL.U32 R14, R78, 0x8, RZ ;  /* 0x000000084e0e7824 */ /* 0x000fc600078e00ff */
[----:B------:R-:W-:Y:S01]  /*26f0*/  LEA.HI.X R7, R20, R81, R7, 0x1, P4 ;  /* 0x0000005114077211 */ /* 0x000fe200020f0c07 */
[----:B--2---:R-:W-:-:S04]  /*2700*/  IMAD.U32 R8, R5, 0x10000, RZ ;  /* 0x0001000005087824 */ /* 0x004fc800078e00ff */
[----:B------:R-:W-:Y:S01]  /*2710*/  FMUL R9, R8, R57 ;  /* 0x0000003908097220 */ /* 0x000fe20000400000 */
[----:B------:R-:W-:-:S03]  /*2720*/  LEA R8, P1, R72, UR4, 0x1 ;  /* 0x0000000448087c11 */ /* 0x000fc6000f8208ff */
[----:B------:R-:W-:Y:S01]  /*2730*/  FFMA R24, R24, R56, R9 ;  /* 0x0000003818187223 */ /* 0x000fe20000000009 */
[----:B------:R-:W-:Y:S02]  /*2740*/  LEA.HI.X R9, R72, UR5, R83, 0x1, P1 ;  /* 0x0000000548097c11 */ /* 0x000fe400088f0c53 */
[----:B------:R-:W-:Y:S02]  /*2750*/  ISETP.GT.AND P1, PT, R4, 0x1, PT ;  /* 0x000000010400780c */ /* 0x000fe40003f24270 */
[----:B------:R-:W-:Y:S02]  /*2760*/  F2FP.BF16.F32.PACK_AB R24, RZ, R24 ;  /* 0x00000018ff18723e */ /* 0x000fe400000010ff */
[----:B------:R-:W-:-:S03]  /*2770*/  ISETP.GT.AND P2, PT, R3, RZ, P1 ;  /* 0x000000ff0300720c */ /* 0x000fc60000f44270 */
[----:B------:R0:W-:Y:S10]  /*2780*/  @P3 STG.E.U16 desc[UR36][R8.64], R24 ;  /* 0x0000001808003986 */ /* 0x0001f4000c101524 */
[----:B------:R-:W-:Y:S05]  /*2790*/  @!P2 BRA `(.L_x_35) ;  /* 0x000000000004a947 */ /* 0x000fea0003800000 */
[----:B------:R1:W5:Y:S02]  /*27a0*/  LDG.E.LTC128B.U16 R5, desc[UR36][R6.64+0x2] ;  /* 0x0000022406057981 */ /* 0x000364000c1e1520 */
.L_x_35:
[----:B------:R-:W-:Y:S05]  /*27b0*/  BSYNC B1 ;  /* 0x0000000000017941 */ /* 0x000fea0003800000 */
.L_x_34:
[----:B-----5:R-:W-:Y:S01]  /*27c0*/  IMAD.U32 R12, R5, 0x10000, RZ ;  /* 0x00010000050c7824 */ /* 0x020fe200078e00ff */
[----:B------:R-:W-:Y:S01]  /*27d0*/  ISETP.GT.AND P0, PT, R3, 0x8, P0 ;  /* 0x000000080300780c */ /* 0x000fe20000704270 */
[----:B------:R-:W-:Y:S01]  /*27e0*/  IMAD.WIDE.U32 R20, R70, R78, R14 ;  /* 0x0000004e46147225 */ /* 0x000fe200078e000e */
[----:B0-----:R-:W-:-:S03]  /*27f0*/  PRMT R24, R5, 0x7610, R24 ;  /* 0x0000761005187816 */ /* 0x001fc60000000018 */
[----:B------:R-:W-:Y:S01]  /*2800*/  FMUL R12, R12, R57 ;  /* 0x000000390c0c7220 */ /* 0x000fe20000400000 */
[----:B------:R-:W-:Y:S01]  /*2810*/  IMAD.IADD R77, R77, 0x1, R21 ;  /* 0x000000014d4d7824 */ /* 0x000fe200078e0215 */
[----:B------:R-:W-:Y:S02]  /*2820*/  IADD3 R74, P3, R74, R20, RZ ;  /* 0x000000144a4a7210 */ /* 0x000fe40007f7e0ff */
[----:B------:R-:W-:-:S03]  /*2830*/  FFMA R12, R25, R56, R12 ;  /* 0x00000038190c7223 */ /* 0x000fc6000000000c */
[----:B------:R-:W-:Y:S02]  /*2840*/  IMAD.X R13, R77, 0x1, R13, P3 ;  /* 0x000000014d0d7824 */ /* 0x000fe400018e060d */
[----:B------:R-:W-:Y:S02]  /*2850*/  F2FP.BF16.F32.PACK_AB R12, RZ, R12 ;  /* 0x0000000cff0c723e */ /* 0x000fe400000010ff */
[----:B------:R-:W-:Y:S02]  /*2860*/  LEA R14, P3, R74, R80, 0x1 ;  /* 0x000000504a0e7211 */ /* 0x000fe400078608ff */
[----:B------:R-:W-:Y:S02]  /*2870*/  PRMT R21, R12, 0x7610, R21 ;  /* 0x000076100c157816 */ /* 0x000fe40000000015 */
[----:B------:R-:W-:-:S03]  /*2880*/  LEA.HI.X R15, R74, R81, R13, 0x1, P3 ;  /* 0x000000514a0f7211 */ /* 0x000fc600018f0c0d */
[----:B------:R0:W-:Y:S04]  /*2890*/  @P2 STG.E.U16 desc[UR36][R8.64+0x2], R21 ;  /* 0x0000021508002986 */ /* 0x0001e8000c101524 */
[----:B------:R-:W2:Y:S01]  /*28a0*/  @P0 LDG.E.LTC128B.U16 R24, desc[UR36][R14.64] ;  /* 0x000000240e180981 */ /* 0x000ea2000c1e1520 */
[----:B------:R-:W-:Y:S01]  /*28b0*/  IADD3 R20, P2, R10, R20, RZ ;  /* 0x000000140a147210 */ /* 0x000fe20007f5e0ff */
[----:B------:R-:W-:Y:S01]  /*28c0*/  BSSY B1, `(.L_x_36) ;  /* 0x0000011000017945 */ /* 0x000fe20003800000 */
[C---:B------:R-:W-:Y:S02]  /*28d0*/  SHF.L.U64.HI R13, R58.reuse, 0x1, R59 ;  /* 0x000000013a0d7819 */ /* 0x040fe4000001023b */
[----:B------:R-:W-:Y:S01]  /*28e0*/  ISETP.GT.AND P1, PT, R3, 0x8, P1 ;  /* 0x000000080300780c */ /* 0x000fe20000f24270 */
[----:B0-----:R-:W-:Y:S01]  /*28f0*/  IMAD.X R21, R11, 0x1, R77, P2 ;  /* 0x000000010b157824 */ /* 0x001fe200010e064d */
[----:B------:R-:W-:Y:S01]  /*2900*/  LEA R12, P2, R58, R8, 0x1 ;  /* 0x000000083a0c7211 */ /* 0x000fe200078408ff */
[----:B------:R-:W-:-:S04]  /*2910*/  IMAD.WIDE.U32 R20, R67, R76, R20 ;  /* 0x0000004c43147225 */ /* 0x000fc800078e0014 */
[----:B------:R-:W-:Y:S02]  /*2920*/  IMAD.X R13, R13, 0x1, R9, P2 ;  /* 0x000000010d0d7824 */ /* 0x000fe400010e0609 */
[----:B------:R-:W-:Y:S02]  /*2930*/  IMAD.IADD R11, R73, 0x1, R21 ;  /* 0x00000001490b7824 */ /* 0x000fe400078e0215 */
[----:B--2---:R-:W-:-:S04]  /*2940*/  IMAD.U32 R10, R24, 0x10000, RZ ;  /* 0x00010000180a7824 */ /* 0x004fc800078e00ff */
[----:B------:R-:W-:Y:S01]  /*2950*/  FMUL R5, R10, R57 ;  /* 0x000000390a057220 */ /* 0x000fe20000400000 */
[----:B------:R-:W-:-:S03]  /*2960*/  LEA R10, P3, R20, R80, 0x1 ;  /* 0x00000050140a7211 */ /* 0x000fc600078608ff */
[----:B------:R-:W-:Y:S01]  /*2970*/  FFMA R5, R26, R56, R5 ;  /* 0x000000381a057223 */ /* 0x000fe20000000005 */
[----:B------:R-:W-:-:S04]  /*2980*/  LEA.HI.X R11, R20, R81, R11, 0x1, P3 ;  /* 0x00000051140b7211 */ /* 0x000fc800018f0c0b */
[----:B------:R-:W-:-:S05]  /*2990*/  F2FP.BF16.F32.PACK_AB R5, RZ, R5 ;  /* 0x00000005ff05723e */ /* 0x000fca00000010ff */
[----:B------:R0:W-:Y:S01]  /*29a0*/  @P0 STG.E.U16 desc[UR36][R12.64], R5 ;  /* 0x000000050c000986 */ /* 0x0001e2000c101524 */
[----:B------:R-:W-:Y:S05]  /*29b0*/  @!P1 BRA `(.L_x_37) ;  /* 0x0000000000049947 */ /* 0x000fea0003800000 */
[----:B------:R2:W5:Y:S02]  /*29c0*/  LDG.E.LTC128B.U16 R24, desc[UR36][R10.64+0x2] ;  /* 0x000002240a187981 */ /* 0x000564000c1e1520 */
.L_x_37:
[----:B------:R-:W-:Y:S05]  /*29d0*/  BSYNC B1 ;  /* 0x0000000000017941 */ /* 0x000fea0003800000 */
.L_x_36:
[----:B-----5:R-:W-:Y:S01]  /*29e0*/  IMAD.U32 R14, R24, 0x10000, RZ ;  /* 0x00010000180e7824 */ /* 0x020fe200078e00ff */
[----:B------:R-:W-:Y:S01]  /*29f0*/  ISETP.GT.AND P0, PT, R4, 0x8, PT ;  /* 0x000000080400780c */ /* 0x000fe20003f04270 */
[----:B------:R-:W-:Y:S02]  /*2a00*/  BSSY B1, `(.L_x_38) ;  /* 0x0000008000017945 */ /* 0x000fe40003800000 */
[----:B------:R-:W-:Y:S01]  /*2a10*/  FMUL R14, R14, R57 ;  /* 0x000000390e0e7220 */ /* 0x000fe20000400000 */
[----:B------:R-:W-:-:S03]  /*2a20*/  ISETP.GT.AND P2, PT, R3, RZ, P0 ;  /* 0x000000ff0300720c */ /* 0x000fc60000744270 */
[----:B------:R-:W-:-:S05]  /*2a30*/  FFMA R14, R27, R56, R14 ;  /* 0x000000381b0e7223 */ /* 0x000fca000000000e */
[----:B------:R-:W-:-:S05]  /*2a40*/  F2FP.BF16.F32.PACK_AB R14, RZ, R14 ;  /* 0x0000000eff0e723e */ /* 0x000fca00000010ff */
[----:B------:R3:W-:Y:S01]  /*2a50*/  @P1 STG.E.U16 desc[UR36][R12.64+0x2], R14 ;  /* 0x0000020e0c001986 */ /* 0x0007e2000c101524 */
[----:B------:R-:W-:Y:S05]  /*2a60*/  @!P2 BRA `(.L_x_39) ;  /* 0x000000000004a947 */ /* 0x000fea0003800000 */
[----:B------:R4:W5:Y:S02]  /*2a70*/  LDG.E.LTC128B.U16 R24, desc[UR36][R6.64+0x10] ;  /* 0x0000102406187981 */ /* 0x000964000c1e1520 */
.L_x_39:
[----:B------:R-:W-:Y:S05]  /*2a80*/  BSYNC B1 ;  /* 0x0000000000017941 */ /* 0x000fea0003800000 */
.L_x_38:
[----:B---3-5:R-:W-:Y:S01]  /*2a90*/  IMAD.U32 R14, R24, 0x10000, RZ ;  /* 0x00010000180e7824 */ /* 0x028fe200078e00ff */
[----:B------:R-:W-:Y:S01]  /*2aa0*/  ISETP.GT.AND P1, PT, R4, 0x9, PT ;  /* 0x000000090400780c */ /* 0x000fe20003f24270 */
[----:B------:R-:W-:Y:S02]  /*2ab0*/  BSSY B1, `(.L_x_40) ;  /* 0x0000008000017945 */ /* 0x000fe40003800000 */
[----:B0-----:R-:W-:Y:S01]  /*2ac0*/  FMUL R5, R14, R57 ;  /* 0x000000390e057220 */ /* 0x001fe20000400000 */
[----:B------:R-:W-:-:S03]  /*2ad0*/  ISETP.GT.AND P3, PT, R3, RZ, P1 ;  /* 0x000000ff0300720c */ /* 0x000fc60000f64270 */
[----:B------:R-:W-:-:S05]  /*2ae0*/  FFMA R5, R28, R56, R5 ;  /* 0x000000381c057223 */ /* 0x000fca0000000005 */
[----:B------:R-:W-:-:S05]  /*2af0*/  F2FP.BF16.F32.PACK_AB R5, RZ, R5 ;  /* 0x00000005ff05723e */ /* 0x000fca00000010ff */
[----:B------:R0:W-:Y:S01]  /*2b00*/  @P2 STG.E.U16 desc[UR36][R8.64+0x10], R5 ;  /* 0x0000100508002986 */ /* 0x0001e2000c101524 */
[----:B------:R-:W-:Y:S05]  /*2b10*/  @!P3 BRA `(.L_x_41) ;  /* 0x000000000004b947 */ /* 0x000fea0003800000 */
[----:B------:R3:W5:Y:S02]  /*2b20*/  LDG.E.LTC128B.U16 R24, desc[UR36][R6.64+0x12] ;  /* 0x0000122406187981 */ /* 0x000764000c1e1520 */
.L_x_41:
[----:B------:R-:W-:Y:S05]  /*2b30*/  BSYNC B1 ;  /* 0x0000000000017941 */ /* 0x000fea0003800000 */
.L_x_40:
[----:B-----5:R-:W-:Y:S01]  /*2b40*/  IMAD.U32 R14, R24, 0x10000, RZ ;  /* 0x00010000180e7824 */ /* 0x020fe200078e00ff */
[----:B------:R-:W-:Y:S01]  /*2b50*/  ISETP.GT.AND P0, PT, R3, 0x8, P0 ;  /* 0x000000080300780c */ /* 0x000fe20000704270 */
[----:B------:R-:W-:Y:S02]  /*2b60*/  BSSY B1, `(.L_x_42) ;  /* 0x0000007000017945 */ /* 0x000fe40003800000 */
[----:B------:R-:W-:-:S04]  /*2b70*/  FMUL R14, R14, R57 ;  /* 0x000000390e0e7220 */ /* 0x000fc80000400000 */
[----:B------:R-:W-:-:S05]  /*2b80*/  FFMA R14, R29, R56, R14 ;  /* 0x000000381d0e7223 */ /* 0x000fca000000000e */
[----:B------:R-:W-:-:S05]  /*2b90*/  F2FP.BF16.F32.PACK_AB R14, RZ, R14 ;  /* 0x0000000eff0e723e */ /* 0x000fca00000010ff */
[----:B------:R0:W-:Y:S01]  /*2ba0*/  @P3 STG.E.U16 desc[UR36][R8.64+0x12], R14 ;  /* 0x0000120e08003986 */ /* 0x0001e2000c101524 */
[----:B------:R-:W-:Y:S05]  /*2bb0*/  @!P0 BRA `(.L_x_43) ;  /* 0x0000000000048947 */ /* 0x000fea0003800000 */
[----:B------:R0:W5:Y:S02]  /*2bc0*/  LDG.E.LTC128B.U16 R24, desc[UR36][R10.64+0x10] ;  /* 0x000010240a187981 */ /* 0x000164000c1e1520 */
.L_x_43:
[----:B------:R-:W-:Y:S05]  /*2bd0*/  BSYNC B1 ;  /* 0x0000000000017941 */ /* 0x000fea0003800000 */
.L_x_42:
[----:B0----5:R-:W-:Y:S01]  /*2be0*/  IMAD.U32 R14, R24, 0x10000, RZ ;  /* 0x00010000180e7824 */ /* 0x021fe200078e00ff */
        /* <DEDUP_REMOVED lines=8> */
.L_x_45:
[----:B------:R-:W-:Y:S05]  /*2c70*/  BSYNC B1 ;  /* 0x0000000000017941 */ /* 0x000fea0003800000 */
.L_x_44:
        /* <DEDUP_REMOVED lines=10> */
.L_x_47:
[----:B------:R-:W-:Y:S05]  /*2d20*/  BSYNC B1 ;  /* 0x0000000000017941 */ /* 0x000fea0003800000 */
.L_x_46:
[----:B0----5:R-:W-:Y:S01]  /*2d30*/  IMAD.U32 R14, R24, 0x10000, RZ ;  /* 0x00010000180e7824 */ /* 0x021fe200078e00ff */
        /* <DEDUP_REMOVED lines=9> */
.L_x_49:
[----:B------:R-:W-:Y:S05]  /*2dd0*/  BSYNC B1 ;  /* 0x0000000000017941 */ /* 0x000fea0003800000 */
.L_x_48:
        /* <DEDUP_REMOVED lines=9> */
.L_x_51:
[----:B------:R-:W-:Y:S05]  /*2e70*/  BSYNC B1 ;  /* 0x0000000000017941 */ /* 0x000fea0003800000 */
.L_x_50:
        /* <DEDUP_REMOVED lines=9> */
.L_x_53:
[----:B------:R-:W-:Y:S05]  /*2f10*/  BSYNC B1 ;  /* 0x0000000000017941 */ /* 0x000fea0003800000 */
.L_x_52:
        /* <DEDUP_REMOVED lines=10> */
.L_x_55:
[----:B------:R-:W-:Y:S05]  /*2fc0*/  BSYNC B1 ;  /* 0x0000000000017941 */ /* 0x000fea0003800000 */
.L_x_54:
        /* <DEDUP_REMOVED lines=10> */
.L_x_57:
[----:B------:R-:W-:Y:S05]  /*3070*/  BSYNC B1 ;  /* 0x0000000000017941 */ /* 0x000fea0003800000 */
.L_x_56:
        /* <DEDUP_REMOVED lines=9> */
.L_x_59:
[----:B------:R-:W-:Y:S05]  /*3110*/  BSYNC B1 ;  /* 0x0000000000017941 */ /* 0x000fea0003800000 */
.L_x_58:
        /* <DEDUP_REMOVED lines=9> */
.L_x_61:
[----:B------:R-:W-:Y:S05]  /*31b0*/  BSYNC B1 ;  /* 0x0000000000017941 */ /* 0x000fea0003800000 */
.L_x_60:
        /* <DEDUP_REMOVED lines=10> */
.L_x_63:
[----:B------:R-:W-:Y:S05]  /*3260*/  BSYNC B1 ;  /* 0x0000000000017941 */ /* 0x000fea0003800000 */
.L_x_62:
        /* <DEDUP_REMOVED lines=10> */
.L_x_65:
[----:B------:R-:W-:Y:S05]  /*3310*/  BSYNC B1 ;  /* 0x0000000000017941 */ /* 0x000fea0003800000 */
.L_x_64:
        /* <DEDUP_REMOVED lines=9> */
.L_x_67:
[----:B------:R-:W-:Y:S05]  /*33b0*/  BSYNC B1 ;  /* 0x0000000000017941 */ /* 0x000fea0003800000 */
.L_x_66:
        /* <DEDUP_REMOVED lines=9> */
.L_x_69:
[----:B------:R-:W-:Y:S05]  /*3450*/  BSYNC B1 ;  /* 0x0000000000017941 */ /* 0x000fea0003800000 */
.L_x_68:
        /* <DEDUP_REMOVED lines=10> */
.L_x_71:
[----:B------:R-:W-:Y:S05]  /*3500*/  BSYNC B1 ;  /* 0x0000000000017941 */ /* 0x000fea0003800000 */
.L_x_70:
        /* <DEDUP_REMOVED lines=10> */
.L_x_73:
[----:B------:R-:W-:Y:S05]  /*35b0*/  BSYNC B1 ;  /* 0x0000000000017941 */ /* 0x000fea0003800000 */
.L_x_72:
        /* <DEDUP_REMOVED lines=9> */
.L_x_75:
[----:B------:R-:W-:Y:S05]  /*3650*/  BSYNC B1 ;  /* 0x0000000000017941 */ /* 0x000fea0003800000 */
.L_x_74:
        /* <DEDUP_REMOVED lines=9> */
.L_x_77:
[----:B------:R-:W-:Y:S05]  /*36f0*/  BSYNC B1 ;  /* 0x0000000000017941 */ /* 0x000fea0003800000 */
.L_x_76:
        /* <DEDUP_REMOVED lines=10> */
.L_x_79:
[----:B------:R-:W-:Y:S05]  /*37a0*/  BSYNC B1 ;  /* 0x0000000000017941 */ /* 0x000fea0003800000 */
.L_x_78:
        /* <DEDUP_REMOVED lines=10> */
.L_x_81:
[----:B------:R-:W-:Y:S05]  /*3850*/  BSYNC B1 ;  /* 0x0000000000017941 */ /* 0x000fea0003800000 */
.L_x_80:
        /* <DEDUP_REMOVED lines=9> */
.L_x_83:
[----:B------:R-:W-:Y:S05]  /*38f0*/  BSYNC B1 ;  /* 0x0000000000017941 */ /* 0x000fea0003800000 */
.L_x_82:
        /* <DEDUP_REMOVED lines=9> */
.L_x_85:
[----:B------:R-:W-:Y:S05]  /*3990*/  BSYNC B1 ;  /* 0x0000000000017941 */ /* 0x000fea0003800000 */
.L_x_84:
        /* <DEDUP_REMOVED lines=10> */
.L_x_87:
[----:B------:R-:W-:Y:S05]  /*3a40*/  BSYNC B1 ;  /* 0x0000000000017941 */ /* 0x000fea0003800000 */
.L_x_86:
[----:B0----5:R-:W-:Y:S01]  /*3a50*/  IMAD.U32 R14, R24, 0x10000, RZ ;  /* 0x00010000180e7824 */ /* 0x021fe200078e00ff */
[----:B------:R-:W-:Y:S01]  /*3a60*/  ISETP.GT.AND P1, PT, R4, 0x39, PT ;  /* 0x000000390400780c */ /* 0x000fe20003f24270 */
[----:B------:R-:W-:Y:S01]  /*3a70*/  @P2 IMAD.MOV.U32 R4, RZ, RZ, R8 ;  /* 0x000000ffff042224 */ /* 0x000fe200078e0008 */
[----:B------:R-:W-:Y:S01]  /*3a80*/  BSSY B1, `(.L_x_88) ;  /* 0x000000a000017945 */ /* 0x000fe20003800000 */
[----:B------:R-:W-:Y:S01]  /*3a90*/  FMUL R5, R14, R57 ;  /* 0x000000390e057220 */ /* 0x000fe20000400000 */
[----:B------:R-:W-:-:S03]  /*3aa0*/  ISETP.GT.AND P3, PT, R3, RZ, P1 ;  /* 0x000000ff0300720c */ /* 0x000fc60000f64270 */
[----:B------:R-:W-:-:S05]  /*3ab0*/  FFMA R5, R52, R56, R5 ;  /* 0x0000003834057223 */ /* 0x000fca0000000005 */
[----:B------:R-:W-:-:S04]  /*3ac0*/  F2FP.BF16.F32.PACK_AB R5, RZ, R5 ;  /* 0x00000005ff05723e */ /* 0x000fc800000010ff */
[----:B------:R-:W-:Y:S01]  /*3ad0*/  PRMT R14, R5, 0x7610, R14 ;  /* 0x00007610050e7816 */ /* 0x000fe2000000000e */
[----:B------:R-:W-:-:S05]  /*3ae0*/  @P2 IMAD.MOV.U32 R5, RZ, RZ, R9 ;  /* 0x000000ffff052224 */ /* 0x000fca00078e0009 */
[----:B------:R0:W-:Y:S01]  /*3af0*/  @P2 STG.E.U16 desc[UR36][R4.64+0x70], R14 ;  /* 0x0000700e04002986 */ /* 0x0001e2000c101524 */
[----:B------:R-:W-:Y:S05]  /*3b00*/  @!P3 BRA `(.L_x_89) ;  /* 0x000000000004b947 */ /* 0x000fea0003800000 */
[----:B------:R0:W5:Y:S02]  /*3b10*/  LDG.E.LTC128B.U16 R24, desc[UR36][R6.64+0x72] ;  /* 0x0000722406187981 */ /* 0x000164000c1e1520 */
.L_x_89:
[----:B------:R-:W-:Y:S05]  /*3b20*/  BSYNC B1 ;  /* 0x0000000000017941 */ /* 0x000fea0003800000 */
.L_x_88:
        /* <DEDUP_REMOVED lines=9> */
.L_x_91:
[----:B------:R-:W-:Y:S05]  /*3bc0*/  BSYNC B1 ;  /* 0x0000000000017941 */ /* 0x000fea0003800000 */
.L_x_90:
[----:B0----5:R-:W-:Y:S01]  /*3bd0*/  IMAD.U32 R4, R24, 0x10000, RZ ;  /* 0x0001000018047824 */ /* 0x021fe200078e00ff */
[----:B------:R-:W-:Y:S01]  /*3be0*/  ISETP.GT.AND P1, PT, R3, 0x8, P1 ;  /* 0x000000080300780c */ /* 0x000fe20000f24270 */
[----:B------:R-:W-:Y:S02]  /*3bf0*/  BSSY B1, `(.L_x_92) ;  /* 0x000000a000017945 */ /* 0x000fe40003800000 */
[----:B------:R-:W-:Y:S01]  /*3c00*/  FMUL R5, R4, R57 ;  /* 0x0000003904057220 */ /* 0x000fe20000400000 */
[----:B------:R-:W-:-:S03]  /*3c10*/  @P0 IMAD.MOV.U32 R4, RZ, RZ, R12 ;  /* 0x000000ffff040224 */ /* 0x000fc600078e000c */
[----:B------:R-:W-:-:S05]  /*3c20*/  FFMA R5, R54, R56, R5 ;  /* 0x0000003836057223 */ /* 0x000fca0000000005 */
[----:B------:R-:W-:-:S04]  /*3c30*/  F2FP.BF16.F32.PACK_AB R5, RZ, R5 ;  /* 0x00000005ff05723e */ /* 0x000fc800000010ff */
[----:B-1-34-:R-:W-:Y:S01]  /*3c40*/  PRMT R6, R5, 0x7610, R6 ;  /* 0x0000761005067816 */ /* 0x01afe20000000006 */
[----:B------:R-:W-:-:S05]  /*3c50*/  @P0 IMAD.MOV.U32 R5, RZ, RZ, R13 ;  /* 0x000000ffff050224 */ /* 0x000fca00078e000d */
[----:B------:R0:W-:Y:S01]  /*3c60*/  @P0 STG.E.U16 desc[UR36][R4.64+0x70], R6 ;  /* 0x0000700604000986 */ /* 0x0001e2000c101524 */
[----:B------:R-:W-:Y:S05]  /*3c70*/  @!P1 BRA `(.L_x_93) ;  /* 0x0000000000049947 */ /* 0x000fea0003800000 */
[----:B------:R1:W5:Y:S02]  /*3c80*/  LDG.E.LTC128B.U16 R24, desc[UR36][R10.64+0x72] ;  /* 0x000072240a187981 */ /* 0x000364000c1e1520 */
.L_x_93:
[----:B------:R-:W-:Y:S05]  /*3c90*/  BSYNC B1 ;  /* 0x0000000000017941 */ /* 0x000fea0003800000 */
.L_x_92:
[----:B------:R-:W-:Y:S05]  /*3ca0*/  @!P1 BRA `(.L_x_94) ;  /* 0x0000000800909947 */ /* 0x000fea0003800000 */
[----:B-----5:R-:W-:-:S04]  /*3cb0*/  IMAD.U32 R24, R24, 0x10000, RZ ;  /* 0x0001000018187824 */ /* 0x020fc800078e00ff */
[----:B------:R-:W-:-:S04]  /*3cc0*/  FMUL R24, R24, R57 ;  /* 0x0000003918187220 */ /* 0x000fc80000400000 */
[----:B------:R-:W-:-:S05]  /*3cd0*/  FFMA R24, R55, R56, R24 ;  /* 0x0000003837187223 */ /* 0x000fca0000000018 */
[----:B------:R-:W-:-:S05]  /*3ce0*/  F2FP.BF16.F32.PACK_AB R24, RZ, R24 ;  /* 0x00000018ff18723e */ /* 0x000fca00000010ff */
[----:B------:R3:W-:Y:S01]  /*3cf0*/  STG.E.U16 desc[UR36][R12.64+0x72], R24 ;  /* 0x000072180c007986 */ /* 0x0007e2000c101524 */
[----:B------:R-:W-:Y:S05]  /*3d00*/  BRA `(.L_x_94) ;  /* 0x0000000800787947 */ /* 0x000fea0003800000 */
.L_x_33:
[----:B------:R-:W-:Y:S01]  /*3d10*/  ISETP.GT.AND P2, PT, R4, 0x1, PT ;  /* 0x000000010400780c */ /* 0x000fe20003f44270 */
[----:B------:R-:W-:Y:S01]  /*3d20*/  ULDC.64 UR4, c[0x0][0x5c0] ;  /* 0x0001700000047ab9 */ /* 0x000fe20000000a00 */
[-C--:B------:R-:W-:Y:S01]  /*3d30*/  FMUL R24, R24, R56.reuse ;  /* 0x0000003818187220 */ /* 0x080fe20000400000 */
[-C--:B------:R-:W-:Y:S01]  /*3d40*/  FMUL R25, R25, R56.reuse ;  /* 0x0000003819197220 */ /* 0x080fe20000400000 */
[----:B------:R-:W-:Y:S01]  /*3d50*/  ISETP.GT.AND P1, PT, R3, RZ, P2 ;  /* 0x000000ff0300720c */ /* 0x000fe20001724270 */
[-C--:B------:R-:W-:Y:S01]  /*3d60*/  FMUL R26, R26, R56.reuse ;  /* 0x000000381a1a7220 */ /* 0x080fe20000400000 */
[----:B------:R-:W-:Y:S01]  /*3d70*/  LEA R6, P4, R72, UR4, 0x1 ;  /* 0x0000000448067c11 */ /* 0x000fe2000f8808ff */
[----:B------:R-:W-:Y:S01]  /*3d80*/  FMUL R27, R27, R56 ;  /* 0x000000381b1b7220 */ /* 0x000fe20000400000 */
[----:B------:R-:W-:Y:S01]  /*3d90*/  F2FP.BF16.F32.PACK_AB R24, RZ, R24 ;  /* 0x00000018ff18723e */ /* 0x000fe200000010ff */
[-C--:B------:R-:W-:Y:S01]  /*3da0*/  FMUL R28, R28, R56.reuse ;  /* 0x000000381c1c7220 */ /* 0x080fe20000400000 */
[----:B------:R-:W-:Y:S01]  /*3db0*/  LEA.HI.X R7, R72, UR5, R83, 0x1, P4 ;  /* 0x0000000548077c11 */ /* 0x000fe2000a0f0c53 */
[-C--:B------:R-:W-:Y:S01]  /*3dc0*/  FMUL R29, R29, R56.reuse ;  /* 0x000000381d1d7220 */ /* 0x080fe20000400000 */
[----:B------:R-:W-:Y:S01]  /*3dd0*/  F2FP.BF16.F32.PACK_AB R25, RZ, R25 ;  /* 0x00000019ff19723e */ /* 0x000fe200000010ff */
[-C--:B------:R-:W-:Y:S01]  /*3de0*/  FMUL R30, R30, R56.reuse ;  /* 0x000000381e1e7220 */ /* 0x080fe20000400000 */
[----:B------:R-:W-:Y:S01]  /*3df0*/  ISETP.GT.AND P2, PT, R3, 0x8, P2 ;  /* 0x000000080300780c */ /* 0x000fe20001744270 */
[----:B------:R-:W-:Y:S01]  /*3e00*/  @P3 STG.E.U16 desc[UR36][R6.64], R24 ;  /* 0x0000001806003986 */ /* 0x000fe2000c101524 */
[C---:B------:R-:W-:Y:S01]  /*3e10*/  SHF.L.U64.HI R5, R58.reuse, 0x1, R59 ;  /* 0x000000013a057819 */ /* 0x040fe2000001023b */
[----:B------:R-:W-:Y:S01]  /*3e20*/  FMUL R31, R31, R56 ;  /* 0x000000381f1f7220 */ /* 0x000fe20000400000 */
[----:B------:R-:W-:Y:S01]  /*3e30*/  LEA R8, P3, R58, R6, 0x1 ;  /* 0x000000063a087211 */ /* 0x000fe200078608ff */
[----:B------:R-:W-:Y:S01]  /*3e40*/  @P1 STG.E.U16 desc[UR36][R6.64+0x2], R25 ;  /* 0x0000021906001986 */ /* 0x000fe2000c101524 */
[----:B------:R-:W-:Y:S01]  /*3e50*/  ISETP.GT.AND P1, PT, R3, 0x8, P0 ;  /* 0x000000080300780c */ /* 0x000fe20000724270 */
[----:B------:R-:W-:Y:S01]  /*3e60*/  FMUL R32, R32, R56 ;  /* 0x0000003820207220 */ /* 0x000fe20000400000 */
[----:B------:R-:W-:Y:S01]  /*3e70*/  F2FP.BF16.F32.PACK_AB R26, RZ, R26 ;  /* 0x0000001aff1a723e */ /* 0x000fe200000010ff */
[----:B------:R-:W-:Y:S01]  /*3e80*/  IMAD.X R9, R5, 0x1, R7, P3 ;  /* 0x0000000105097824 */ /* 0x000fe200018e0607 */
[----:B------:R-:W-:Y:S01]  /*3e90*/  F2FP.BF16.F32.PACK_AB R27, RZ, R27 ;  /* 0x0000001bff1b723e */ /* 0x000fe200000010ff */
[-C--:B------:R-:W-:Y:S01]  /*3ea0*/  FMUL R33, R33, R56.reuse ;  /* 0x0000003821217220 */ /* 0x080fe20000400000 */
[----:B------:R-:W-:Y:S01]  /*3eb0*/  ISETP.GT.AND P0, PT, R4, 0x8, PT ;  /* 0x000000080400780c */ /* 0x000fe20003f04270 */
[----:B------:R-:W-:Y:S01]  /*3ec0*/  FMUL R34, R34, R56 ;  /* 0x0000003822227220 */ /* 0x000fe20000400000 */
[----:B------:R-:W-:Y:S01]  /*3ed0*/  F2FP.BF16.F32.PACK_AB R28, RZ, R28 ;  /* 0x0000001cff1c723e */ /* 0x000fe200000010ff */
[-C--:B------:R-:W-:Y:S01]  /*3ee0*/  FMUL R35, R35, R56.reuse ;  /* 0x0000003823237220 */ /* 0x080fe20000400000 */
[C---:B------:R-:W-:Y:S01]  /*3ef0*/  ISETP.GT.AND P4, PT, R3.reuse, RZ, P0 ;  /* 0x000000ff0300720c */ /* 0x040fe20000784270 */
[-C--:B------:R-:W-:Y:S01]  /*3f00*/  FMUL R36, R36, R56.reuse ;  /* 0x0000003824247220 */ /* 0x080fe20000400000 */
[----:B------:R-:W-:Y:S01]  /*3f10*/  F2FP.BF16.F32.PACK_AB R29, RZ, R29 ;  /* 0x0000001dff1d723e */ /* 0x000fe200000010ff */
[----:B------:R-:W-:Y:S01]  /*3f20*/  @P1 STG.E.U16 desc[UR36][R8.64], R26 ;  /* 0x0000001a08001986 */ /* 0x000fe2000c101524 */
[----:B------:R-:W-:Y:S01]  /*3f30*/  ISETP.GT.AND P1, PT, R3, 0x8, P0 ;  /* 0x000000080300780c */ /* 0x000fe20000724270 */
[-C--:B------:R-:W-:Y:S01]  /*3f40*/  FMUL R37, R37, R56.reuse ;  /* 0x0000003825257220 */ /* 0x080fe20000400000 */
[C---:B------:R-:W-:Y:S01]  /*3f50*/  ISETP.GT.AND P0, PT, R4.reuse, 0x10, PT ;  /* 0x000000100400780c */ /* 0x040fe20003f04270 */
[----:B------:R-:W-:Y:S01]  /*3f60*/  @P2 STG.E.U16 desc[UR36][R8.64+0x2], R27 ;  /* 0x0000021b08002986 */ /* 0x000fe2000c101524 */
[----:B------:R-:W-:Y:S01]  /*3f70*/  ISETP.GT.AND P2, PT, R4, 0x9, PT ;  /* 0x000000090400780c */ /* 0x000fe20003f44270 */
[----:B------:R-:W-:Y:S01]  /*3f80*/  FMUL R38, R38, R56 ;  /* 0x0000003826267220 */ /* 0x000fe20000400000 */
[----:B------:R-:W-:Y:S01]  /*3f90*/  F2FP.BF16.F32.PACK_AB R30, RZ, R30 ;  /* 0x0000001eff1e723e */ /* 0x000fe200000010ff */
[-C--:B------:R-:W-:Y:S01]  /*3fa0*/  FMUL R39, R39, R56.reuse ;  /* 0x0000003827277220 */ /* 0x080fe20000400000 */
[C---:B------:R-:W-:Y:S01]  /*3fb0*/  ISETP.GT.AND P3, PT, R3.reuse, RZ, P2 ;  /* 0x000000ff0300720c */ /* 0x040fe20001764270 */
[----:B------:R-:W-:Y:S01]  /*3fc0*/  @P4 STG.E.U16 desc[UR36][R6.64+0x10], R28 ;  /* 0x0000101c06004986 */ /* 0x000fe2000c101524 */
[----:B------:R-:W-:Y:S01]  /*3fd0*/  ISETP.GT.AND P2, PT, R3, 0x8, P2 ;  /* 0x000000080300780c */ /* 0x000fe20001744270 */
[-C--:B------:R-:W-:Y:S01]  /*3fe0*/  FMUL R40, R40, R56.reuse ;  /* 0x0000003828287220 */ /* 0x080fe20000400000 */
[----:B------:R-:W-:Y:S01]  /*3ff0*/  F2FP.BF16.F32.PACK_AB R31, RZ, R31 ;  /* 0x0000001fff1f723e */ /* 0x000fe200000010ff */
[-C--:B------:R-:W-:Y:S01]  /*4000*/  FMUL R41, R41, R56.reuse ;  /* 0x0000003829297220 */ /* 0x080fe20000400000 */
[----:B------:R-:W-:Y:S01]  /*4010*/  ISETP.GT.AND P4, PT, R3, RZ, P0 ;  /* 0x000000ff0300720c */ /* 0x000fe20000784270 */
[----:B------:R-:W-:Y:S01]  /*4020*/  FMUL R42, R42, R56 ;  /* 0x000000382a2a7220 */ /* 0x000fe20000400000 */
[----:B------:R-:W-:Y:S01]  /*4030*/  F2FP.BF16.F32.PACK_AB R32, RZ, R32 ;  /* 0x00000020ff20723e */ /* 0x000fe200000010ff */
[-C--:B------:R-:W-:Y:S01]  /*4040*/  FMUL R43, R43, R56.reuse ;  /* 0x000000382b2b7220 */ /* 0x080fe20000400000 */
[----:B------:R-:W-:Y:S01]  /*4050*/  F2FP.BF16.F32.PACK_AB R33, RZ, R33 ;  /* 0x00000021ff21723e */ /* 0x000fe200000010ff */
[----:B------:R-:W-:Y:S01]  /*4060*/  FMUL R44, R44, R56 ;  /* 0x000000382c2c7220 */ /* 0x000fe20000400000 */
[----:B------:R-:W-:Y:S01]  /*4070*/  F2FP.BF16.F32.PACK_AB R34, RZ, R34 ;  /* 0x00000022ff22723e */ /* 0x000fe200000010ff */
[----:B------:R-:W-:Y:S01]  /*4080*/  @P3 STG.E.U16 desc[UR36][R6.64+0x12], R29 ;  /* 0x0000121d06003986 */ /* 0x000fe2000c101524 */
[----:B------:R-:W-:Y:S01]  /*4090*/  ISETP.GT.AND P3, PT, R4, 0x11, PT ;  /* 0x000000110400780c */ /* 0x000fe20003f64270 */
[-C--:B------:R-:W-:Y:S01]  /*40a0*/  FMUL R45, R45, R56.reuse ;  /* 0x000000382d2d7220 */ /* 0x080fe20000400000 */
[----:B------:R-:W-:Y:S01]  /*40b0*/  F2FP.BF16.F32.PACK_AB R35, RZ, R35 ;  /* 0x00000023ff23723e */ /* 0x000fe200000010ff */
[----:B------:R-:W-:Y:S01]  /*40c0*/  @P1 STG.E.U16 desc[UR36][R8.64+0x10], R30 ;  /* 0x0000101e08001986 */ /* 0x000fe2000c101524 */
[C---:B------:R-:W-:Y:S01]  /*40d0*/  ISETP.GT.AND P1, PT, R3.reuse, 0x8, P0 ;  /* 0x000000080300780c */ /* 0x040fe20000724270 */
[-C--:B------:R-:W-:Y:S01]  /*40e0*/  FMUL R46, R46, R56.reuse ;  /* 0x000000382e2e7220 */ /* 0x080fe20000400000 */
[----:B------:R-:W-:Y:S01]  /*40f0*/  ISETP.GT.AND P0, PT, R4, 0x18, PT ;  /* 0x000000180400780c */ /* 0x000fe20003f04270 */
[----:B------:R-:W-:Y:S01]  /*4100*/  @P2 STG.E.U16 desc[UR36][R8.64+0x12], R31 ;  /* 0x0000121f08002986 */ /* 0x000fe2000c101524 */
[----:B------:R-:W-:Y:S01]  /*4110*/  ISETP.GT.AND P2, PT, R3, RZ, P3 ;  /* 0x000000ff0300720c */ /* 0x000fe20001f44270 */
[-C--:B------:R-:W-:Y:S01]  /*4120*/  FMUL R47, R47, R56.reuse ;  /* 0x000000382f2f7220 */ /* 0x080fe20000400000 */
[C---:B------:R-:W-:Y:S01]  /*4130*/  ISETP.GT.AND P3, PT, R3.reuse, 0x8, P3 ;  /* 0x000000080300780c */ /* 0x040fe20001f64270 */
[----:B------:R-:W-:Y:S01]  /*4140*/  @P4 STG.E.U16 desc[UR36][R6.64+0x20], R32 ;  /* 0x0000202006004986 */ /* 0x000fe2000c101524 */
[----:B------:R-:W-:Y:S01]  /*4150*/  ISETP.GT.AND P4, PT, R3, RZ, P0 ;  /* 0x000000ff0300720c */ /* 0x000fe20000784270 */
[----:B------:R-:W-:Y:S01]  /*4160*/  FMUL R48, R48, R56 ;  /* 0x0000003830307220 */ /* 0x000fe20000400000 */
[----:B------:R-:W-:Y:S01]  /*4170*/  F2FP.BF16.F32.PACK_AB R36, RZ, R36 ;  /* 0x00000024ff24723e */ /* 0x000fe200000010ff */
[-C--:B------:R-:W-:Y:S01]  /*4180*/  FMUL R49, R49, R56.reuse ;  /* 0x0000003831317220 */ /* 0x080fe20000400000 */
[----:B------:R-:W-:Y:S01]  /*4190*/  F2FP.BF16.F32.PACK_AB R37, RZ, R37 ;  /* 0x00000025ff25723e */ /* 0x000fe200000010ff */
[----:B------:R-:W-:Y:S01]  /*41a0*/  FMUL R50, R50, R56 ;  /* 0x0000003832327220 */ /* 0x000fe20000400000 */
[----:B------:R-:W-:Y:S01]  /*41b0*/  F2FP.BF16.F32.PACK_AB R38, RZ, R38 ;  /* 0x00000026ff26723e */ /* 0x000fe200000010ff */
[----:B------:R-:W-:Y:S01]  /*41c0*/  FMUL R51, R51, R56 ;  /* 0x0000003833337220 */ /* 0x000fe20000400000 */
[----:B------:R-:W-:Y:S01]  /*41d0*/  F2FP.BF16.F32.PACK_AB R39, RZ, R39 ;  /* 0x00000027ff27723e */ /* 0x000fe200000010ff */
[----:B------:R-:W-:Y:S01]  /*41e0*/  @P2 STG.E.U16 desc[UR36][R6.64+0x22], R33 ;  /* 0x0000222106002986 */ /* 0x000fe2000c101524 */
[----:B------:R-:W-:Y:S01]  /*41f0*/  F2FP.BF16.F32.PACK_AB R40, RZ, R40 ;  /* 0x00000028ff28723e */ /* 0x000fe200000010ff */
        /* <DEDUP_REMOVED lines=10> */
[----:B------:R-:W-:Y:S01]  /*42a0*/  @P4 STG.E.U16 desc[UR36][R6.64+0x30], R36 ;  /* 0x0000302406004986 */ /* 0x000fe2000c101524 */
[----:B------:R-:W-:Y:S01]  /*42b0*/  ISETP.GT.AND P2, PT, R3, RZ, P3 ;  /* 0x000000ff0300720c */ /* 0x000fe20001f44270 */
[----:B------:R-:W-:Y:S01]  /*42c0*/  FMUL R55, R55, R56 ;  /* 0x0000003837377220 */ /* 0x000fe20000400000 */
[----:B------:R-:W-:-:S02]  /*42d0*/  ISETP.GT.AND P4, PT, R3, 0x8, P3 ;  /* 0x000000080300780c */ /* 0x000fc40001f84270 */
[C---:B------:R-:W-:Y:S02]  /*42e0*/  ISETP.GT.AND P3, PT, R3.reuse, RZ, P0 ;  /* 0x000000ff0300720c */ /* 0x040fe40000764270 */
[----:B------:R-:W-:Y:S02]  /*42f0*/  ISETP.GT.AND P0, PT, R3, 0x8, P0 ;  /* 0x000000080300780c */ /* 0x000fe40000704270 */
[----:B------:R-:W-:Y:S02]  /*4300*/  F2FP.BF16.F32.PACK_AB R43, RZ, R43 ;  /* 0x0000002bff2b723e */ /* 0x000fe400000010ff */
[----:B------:R-:W-:Y:S02]  /*4310*/  F2FP.BF16.F32.PACK_AB R44, RZ, R44 ;  /* 0x0000002cff2c723e */ /* 0x000fe400000010ff */
[----:B------:R-:W-:Y:S01]  /*4320*/  F2FP.BF16.F32.PACK_AB R45, RZ, R45 ;  /* 0x0000002dff2d723e */ /* 0x000fe200000010ff */
[----:B------:R-:W-:Y:S01]  /*4330*/  @P2 STG.E.U16 desc[UR36][R6.64+0x32], R37 ;  /* 0x0000322506002986 */ /* 0x000fe2000c101524 */
[----:B------:R-:W-:-:S02]  /*4340*/  F2FP.BF16.F32.PACK_AB R46, RZ, R46 ;  /* 0x0000002eff2e723e */ /* 0x000fc400000010ff */
[----:B------:R-:W-:Y:S01]  /*4350*/  F2FP.BF16.F32.PACK_AB R47, RZ, R47 ;  /* 0x0000002fff2f723e */ /* 0x000fe200000010ff */
[----:B------:R-:W-:Y:S01]  /*4360*/  @P1 STG.E.U16 desc[UR36][R8.64+0x30], R38 ;  /* 0x0000302608001986 */ /* 0x000fe2000c101524 */
[C---:B------:R-:W-:Y:S02]  /*4370*/  ISETP.GT.AND P1, PT, R4.reuse, 0x28, PT ;  /* 0x000000280400780c */ /* 0x040fe40003f24270 */
[----:B------:R-:W-:Y:S01]  /*4380*/  F2FP.BF16.F32.PACK_AB R48, RZ, R48 ;  /* 0x00000030ff30723e */ /* 0x000fe200000010ff */
[----:B------:R-:W-:Y:S01]  /*4390*/  @P4 STG.E.U16 desc[UR36][R8.64+0x32], R39 ;  /* 0x0000322708004986 */ /* 0x000fe2000c101524 */
[----:B------:R-:W-:Y:S02]  /*43a0*/  ISETP.GT.AND P4, PT, R4, 0x21, PT ;  /* 0x000000210400780c */ /* 0x000fe40003f84270 */
[----:B------:R-:W-:Y:S01]  /*43b0*/  F2FP.BF16.F32.PACK_AB R49, RZ, R49 ;  /* 0x00000031ff31723e */ /* 0x000fe200000010ff */
[----:B------:R-:W-:Y:S01]  /*43c0*/  @P3 STG.E.U16 desc[UR36][R6.64+0x40], R40 ;  /* 0x0000402806003986 */ /* 0x000fe2000c101524 */
[----:B------:R-:W-:-:S02]  /*43d0*/  ISETP.GT.AND P2, PT, R3, RZ, P4 ;  /* 0x000000ff0300720c */ /* 0x000fc40002744270 */
[C---:B------:R-:W-:Y:S02]  /*43e0*/  ISETP.GT.AND P4, PT, R3.reuse, 0x8, P4 ;  /* 0x000000080300780c */ /* 0x040fe40002784270 */
        /* <DEDUP_REMOVED lines=12> */
[C---:B------:R-:W-:Y:S02]  /*44b0*/  ISETP.GT.AND P2, PT, R3.reuse, RZ, P0 ;  /* 0x000000ff0300720c */ /* 0x040fe40000744270 */
[----:B------:R-:W-:Y:S01]  /*44c0*/  ISETP.GT.AND P0, PT, R3, 0x8, P0 ;  /* 0x000000080300780c */ /* 0x000fe20000704270 */
[----:B------:R-:W-:Y:S01]  /*44d0*/  @P3 STG.E.U16 desc[UR36][R6.64+0x50], R44 ;  /* 0x0000502c06003986 */ /* 0x000fe2000c101524 */
[----:B------:R-:W-:-:S04]  /*44e0*/  ISETP.GT.AND P3, PT, R4, 0x30, PT ;  /* 0x000000300400780c */ /* 0x000fc80003f64270 */
[C---:B------:R-:W-:Y:S02]  /*44f0*/  ISETP.GT.AND P4, PT, R3.reuse, RZ, P3 ;  /* 0x000000ff0300720c */ /* 0x040fe40001f84270 */
[----:B------:R-:W-:-:S03]  /*4500*/  ISETP.GT.AND P3, PT, R3, 0x8, P3 ;  /* 0x000000080300780c */ /* 0x000fc60001f64270 */
[----:B------:R-:W-:Y:S01]  /*4510*/  @P2 STG.E.U16 desc[UR36][R6.64+0x52], R45 ;  /* 0x0000522d06002986 */ /* 0x000fe2000c101524 */
[----:B------:R-:W-:-:S03]  /*4520*/  ISETP.GT.AND P2, PT, R4, 0x39, PT ;  /* 0x000000390400780c */ /* 0x000fc60003f44270 */
[----:B------:R-:W-:Y:S01]  /*4530*/  @P1 STG.E.U16 desc[UR36][R8.64+0x50], R46 ;  /* 0x0000502e08001986 */ /* 0x000fe2000c101524 */
[----:B------:R-:W-:-:S03]  /*4540*/  ISETP.GT.AND P1, PT, R4, 0x38, PT ;  /* 0x000000380400780c */ /* 0x000fc60003f24270 */
[----:B------:R-:W-:Y:S01]  /*4550*/  @P0 STG.E.U16 desc[UR36][R8.64+0x52], R47 ;  /* 0x0000522f08000986 */ /* 0x000fe2000c101524 */
[----:B------:R-:W-:-:S03]  /*4560*/  ISETP.GT.AND P0, PT, R4, 0x31, PT ;  /* 0x000000310400780c */ /* 0x000fc60003f04270 */
[----:B------:R-:W-:Y:S01]  /*4570*/  @P4 STG.E.U16 desc[UR36][R6.64+0x60], R48 ;  /* 0x0000603006004986 */ /* 0x000fe2000c101524 */
[C---:B------:R-:W-:Y:S02]  /*4580*/  ISETP.GT.AND P4, PT, R3.reuse, RZ, P0 ;  /* 0x000000ff0300720c */ /* 0x040fe40000784270 */
[----:B------:R-:W-:-:S11]  /*4590*/  ISETP.GT.AND P0, PT, R3, 0x8, P0 ;  /* 0x000000080300780c */ /* 0x000fd60000704270 */
[----:B------:R-:W-:Y:S02]  /*45a0*/  @P4 IMAD.MOV.U32 R4, RZ, RZ, R6 ;  /* 0x000000ffff044224 */ /* 0x000fe400078e0006 */
[----:B------:R-:W-:-:S05]  /*45b0*/  @P4 IMAD.MOV.U32 R5, RZ, RZ, R7 ;  /* 0x000000ffff054224 */ /* 0x000fca00078e0007 */
[----:B------:R0:W-:Y:S01]  /*45c0*/  @P4 STG.E.U16 desc[UR36][R4.64+0x62], R49 ;  /* 0x0000623104004986 */ /* 0x0001e2000c101524 */
[C---:B------:R-:W-:Y:S02]  /*45d0*/  ISETP.GT.AND P4, PT, R3.reuse, RZ, P2 ;  /* 0x000000ff0300720c */ /* 0x040fe40001784270 */
[----:B------:R-:W-:Y:S01]  /*45e0*/  ISETP.GT.AND P2, PT, R3, 0x8, P2 ;  /* 0x000000080300780c */ /* 0x000fe20001744270 */
[----:B0-----:R-:W-:Y:S02]  /*45f0*/  @P3 IMAD.MOV.U32 R4, RZ, RZ, R8 ;  /* 0x000000ffff043224 */ /* 0x001fe400078e0008 */
[----:B------:R-:W-:-:S05]  /*4600*/  @P3 IMAD.MOV.U32 R5, RZ, RZ, R9 ;  /* 0x000000ffff053224 */ /* 0x000fca00078e0009 */
[----:B------:R0:W-:Y:S01]  /*4610*/  @P3 STG.E.U16 desc[UR36][R4.64+0x60], R50 ;  /* 0x0000603204003986 */ /* 0x0001e2000c101524 */
[C---:B------:R-:W-:Y:S02]  /*4620*/  ISETP.GT.AND P3, PT, R3.reuse, RZ, P1 ;  /* 0x000000ff0300720c */ /* 0x040fe40000f64270 */
[----:B------:R-:W-:Y:S01]  /*4630*/  ISETP.GT.AND P1, PT, R3, 0x8, P1 ;  /* 0x000000080300780c */ /* 0x000fe20000f24270 */
[----:B0-----:R-:W-:Y:S02]  /*4640*/  @P0 IMAD.MOV.U32 R4, RZ, RZ, R8 ;  /* 0x000000ffff040224 */ /* 0x001fe400078e0008 */
[----:B------:R-:W-:-:S05]  /*4650*/  @P0 IMAD.MOV.U32 R5, RZ, RZ, R9 ;  /* 0x000000ffff050224 */ /* 0x000fca00078e0009 */
[----:B------:R0:W-:Y:S03]  /*4660*/  @P0 STG.E.U16 desc[UR36][R4.64+0x62], R51 ;  /* 0x0000623304000986 */ /* 0x0001e6000c101524 */
[----:B0-----:R-:W-:Y:S02]  /*4670*/  @P3 IMAD.MOV.U32 R4, RZ, RZ, R6 ;  /* 0x000000ffff043224 */ /* 0x001fe400078e0006 */
[----:B------:R-:W-:-:S05]  /*4680*/  @P3 IMAD.MOV.U32 R5, RZ, RZ, R7 ;  /* 0x000000ffff053224 */ /* 0x000fca00078e0007 */
[----:B------:R0:W-:Y:S04]  /*4690*/  @P3 STG.E.U16 desc[UR36][R4.64+0x70], R52 ;  /* 0x0000703404003986 */ /* 0x0001e8000c101524 */
[----:B------:R4:W-:Y:S01]  /*46a0*/  @P4 STG.E.U16 desc[UR36][R6.64+0x72], R53 ;  /* 0x0000723506004986 */ /* 0x0009e2000c101524 */
[----:B0-----:R-:W-:Y:S02]  /*46b0*/  @P1 IMAD.MOV.U32 R4, RZ, RZ, R8 ;  /* 0x000000ffff041224 */ /* 0x001fe400078e0008 */
[----:B------:R-:W-:-:S05]  /*46c0*/  @P1 IMAD.MOV.U32 R5, RZ, RZ, R9 ;  /* 0x000000ffff051224 */ /* 0x000fca00078e0009 */
[----:B------:R4:W-:Y:S04]  /*46d0*/  @P1 STG.E.U16 desc[UR36][R4.64+0x70], R54 ;  /* 0x0000703604001986 */ /* 0x0009e8000c101524 */
[----:B------:R4:W-:Y:S02]  /*46e0*/  @P2 STG.E.U16 desc[UR36][R8.64+0x72], R55 ;  /* 0x0000723708002986 */ /* 0x0009e4000c101524 */
.L_x_94:
[----:B------:R-:W-:Y:S05]  /*46f0*/  BSYNC B0 ;  /* 0x0000000000007941 */ /* 0x000fea0003800000 */
.L_x_32:
[----:B------:R-:W-:Y:S01]  /*4700*/  IADD3 R16, P0, R16, UR38, RZ ;  /* 0x0000002610107c10 */ /* 0x000fe2000ff1e0ff */
[----:B------:R-:W-:Y:S01]  /*4710*/  ULDC.64 UR4, c[0x0][0x650] ;  /* 0x0001940000047ab9 */ /* 0x000fe20000000a00 */
[----:B------:R-:W-:Y:S01]  /*4720*/  PRMT R3, RZ, 0x7610, R3 ;  /* 0x00007610ff037816 */ /* 0x000fe20000000003 */
[----:B------:R-:W-:Y:S01]  /*4730*/  IMAD.MOV.U32 R70, RZ, RZ, -0x1 ;  /* 0xffffffffff467424 */ /* 0x000fe200078e00ff */
[----:B------:R-:W-:Y:S01]  /*4740*/  IADD3.X R17, R17, UR41, RZ, P0, !PT ;  /* 0x0000002911117c10 */ /* 0x000fe200087fe4ff */
[----:B------:R-:W-:Y:S01]  /*4750*/  IMAD.MOV.U32 R67, RZ, RZ, -0x1 ;  /* 0xffffffffff437424 */ /* 0x000fe200078e00ff */
[----:B------:R-:W-:-:S04]  /*4760*/  ISETP.GE.U32.AND P0, PT, R16, UR4, PT ;  /* 0x0000000410007c0c */ /* 0x000fc8000bf06070 */
[----:B------:R-:W-:-:S13]  /*4770*/  ISETP.GE.U32.AND.EX P0, PT, R17, UR5, PT, P0 ;  /* 0x0000000511007c0c */ /* 0x000fda000bf06100 */
[----:B------:R-:W-:Y:S05]  /*4780*/  @P0 BRA `(.L_x_95) ;  /* 0x00000004004c0947 */ /* 0x000fea0003800000 */
[----:B-12---:R-:W1:Y:S01]  /*4790*/  LDC.64 R10, c[0x0][0x628] ;  /* 0x00018a00ff0a7b82 */ /* 0x006e620000000a00 */
[----:B---3--:R-:W2:Y:S01]  /*47a0*/  S2R R12, SR_CTAID.X ;  /* 0x00000000000c7919 */ /* 0x008ea20000002500 */
[----:B----4-:R-:W-:Y:S02]  /*47b0*/  IMAD.MOV.U32 R8, RZ, RZ, R16 ;  /* 0x000000ffff087224 */ /* 0x010fe400078e0010 */
[----:B------:R-:W-:Y:S01]  /*47c0*/  IMAD.MOV.U32 R9, RZ, RZ, R17 ;  /* 0x000000ffff097224 */ /* 0x000fe200078e0011 */
[----:B------:R-:W3:Y:S03]  /*47d0*/  S2R R20, SR_CTAID.Y ;  /* 0x0000000000147919 */ /* 0x000ee60000002600 */
[----:B------:R-:W4:Y:S08]  /*47e0*/  LDC R0, c[0x0][0x630] ;  /* 0x00018c00ff007b82 */ /* 0x000f300000000800 */
[----:B------:R-:W0:Y:S01]  /*47f0*/  LDC.64 R14, c[0x0][0x620] ;  /* 0x00018800ff0e7b82 */ /* 0x000e220000000a00 */
[----:B-1----:R-:W-:-:S04]  /*4800*/  ISETP.NE.U32.AND P0, PT, R10, RZ, PT ;  /* 0x000000ff0a00720c */ /* 0x002fc80003f05070 */
[----:B------:R-:W-:-:S13]  /*4810*/  ISETP.NE.AND.EX P0, PT, R11, RZ, PT, P0 ;  /* 0x000000ff0b00720c */ /* 0x000fda0003f05300 */
[----:B0-234-:R-:W-:Y:S05]  /*4820*/  @!P0 BRA `(.L_x_96) ;  /* 0x0000000000288947 */ /* 0x01dfea0003800000 */
        /* <DEDUP_REMOVED lines=10> */
.L_x_96:
[-CC-:B------:R-:W-:Y:S01]  /*48d0*/  SHF.R.U64 R67, R8, R0.reuse, R9.reuse ;  /* 0x0000000008437219 */ /* 0x180fe20000001209 */
[----:B------:R-:W0:Y:S01]  /*48e0*/  LDC.64 R26, c[0x0][0x640] ;  /* 0x00019000ff1a7b82 */ /* 0x000e220000000a00 */
[----:B------:R-:W-:Y:S01]  /*48f0*/  SHF.R.U32.HI R0, RZ, R0, R9 ;  /* 0x00000000ff007219 */ /* 0x000fe20000011609 */
[----:B------:R-:W-:Y:S01]  /*4900*/  ULDC UR4, c[0x0][0x150] ;  /* 0x0000540000047ab9 */ /* 0x000fe20000000800 */
[----:B------:R-:W-:Y:S02]  /*4910*/  IADD3 R3, P0, RZ, -R67, RZ ;  /* 0x80000043ff037210 */ /* 0x000fe40007f1e0ff */
[----:B------:R-:W-:-:S03]  /*4920*/  I2FP.F32.U32 R7, R12 ;  /* 0x0000000c00077245 */ /* 0x000fc60000201000 */
[----:B------:R-:W1:Y:S01]  /*4930*/  LDC R6, c[0x0][0x618] ;  /* 0x00018600ff067b82 */ /* 0x000e620000000800 */
[----:B------:R-:W-:Y:S02]  /*4940*/  IMAD.X R5, RZ, RZ, ~R0, P0 ;  /* 0x000000ffff057224 */ /* 0x000fe400000e0e00 */
[----:B------:R-:W-:Y:S01]  /*4950*/  FMUL R7, R7, UR4 ;  /* 0x0000000407077c20 */ /* 0x000fe20008400000 */
[----:B------:R-:W-:Y:S01]  /*4960*/  ULDC UR4, c[0x0][0x154] ;  /* 0x0000550000047ab9 */ /* 0x000fe20000000800 */
[-C--:B------:R-:W-:Y:S02]  /*4970*/  IMAD R0, R5, R14.reuse, RZ ;  /* 0x0000000e05007224 */ /* 0x080fe400078e02ff */
[C---:B------:R-:W-:Y:S01]  /*4980*/  IMAD.WIDE.U32 R4, R3.reuse, R14, R16 ;  /* 0x0000000e03047225 */ /* 0x040fe200078e0010 */
[----:B------:R-:W2:Y:S01]  /*4990*/  LDC R11, c[0x0][0x608] ;  /* 0x00018200ff0b7b82 */ /* 0x000ea20000000800 */
[----:B------:R-:W3:Y:S02]  /*49a0*/  F2I.U32.TRUNC.NTZ R7, R7 ;  /* 0x0000000700077305 */ /* 0x000ee4000020f000 */
[----:B------:R-:W-:-:S04]  /*49b0*/  IMAD R3, R3, R15, R0 ;  /* 0x0000000f03037224 */ /* 0x000fc800078e0200 */
[----:B------:R-:W-:Y:S01]  /*49c0*/  IMAD.IADD R3, R5, 0x1, R3 ;  /* 0x0000000105037824 */ /* 0x000fe200078e0203 */
[----:B------:R-:W4:Y:S01]  /*49d0*/  LDC R8, c[0x0][0x658] ;  /* 0x00019600ff087b82 */ /* 0x000f220000000800 */
[----:B------:R-:W-:Y:S02]  /*49e0*/  I2FP.F32.U32 R5, R20 ;  /* 0x0000001400057245 */ /* 0x000fe40000201000 */
[----:B0-----:R-:W-:-:S04]  /*49f0*/  ISETP.NE.U32.AND P0, PT, R26, RZ, PT ;  /* 0x000000ff1a00720c */ /* 0x001fc80003f05070 */
[----:B------:R-:W-:Y:S01]  /*4a00*/  ISETP.NE.AND.EX P0, PT, R27, RZ, PT, P0 ;  /* 0x000000ff1b00720c */ /* 0x000fe20003f05300 */
[----:B------:R-:W0:Y:S01]  /*4a10*/  LDC R9, c[0x0][0x144] ;  /* 0x00005100ff097b82 */ /* 0x000e220000000800 */
[-C--:B-1----:R-:W-:Y:S01]  /*4a20*/  SHF.R.U64 R13, R4, R6.reuse, R3 ;  /* 0x00000006040d7219 */ /* 0x082fe20000001203 */
[----:B---3--:R-:W-:Y:S01]  /*4a30*/  IMAD.MOV R7, RZ, RZ, -R7 ;  /* 0x000000ffff077224 */ /* 0x008fe200078e0a07 */
[----:B------:R-:W-:Y:S01]  /*4a40*/  SHF.R.U32.HI R0, RZ, R6, R3 ;  /* 0x00000006ff007219 */ /* 0x000fe20000011603 */
[----:B------:R-:W-:-:S04]  /*4a50*/  FMUL R6, R5, UR4 ;  /* 0x0000000405067c20 */ /* 0x000fc80008400000 */
[----:B------:R-:W1:Y:S01]  /*4a60*/  LDC R21, c[0x0][0x148] ;  /* 0x00005200ff157b82 */ /* 0x000e620000000800 */
[----:B------:R3:W0:Y:S01]  /*4a70*/  F2I.U32.TRUNC.NTZ R14, R6 ;  /* 0x00000006000e7305 */ /* 0x000622000020f000 */
[-CC-:B--2---:R-:W-:Y:S02]  /*4a80*/  SHF.R.U64 R10, R13, R11.reuse, R0.reuse ;  /* 0x0000000b0d0a7219 */ /* 0x184fe40000001200 */
[----:B------:R-:W-:-:S04]  /*4a90*/  SHF.R.U32.HI R3, RZ, R11, R0 ;  /* 0x0000000bff037219 */ /* 0x000fc80000011600 */
[----:B-----5:R-:W2:Y:S01]  /*4aa0*/  LDC R24, c[0x0][0x648] ;  /* 0x00019200ff187b82 */ /* 0x020ea20000000800 */
[-CC-:B----4-:R-:W-:Y:S02]  /*4ab0*/  SHF.R.U64 R15, R10, R8.reuse, R3.reuse ;  /* 0x000000080a0f7219 */ /* 0x190fe40000001203 */
[----:B------:R-:W-:-:S03]  /*4ac0*/  SHF.R.U32.HI R5, RZ, R8, R3 ;  /* 0x00000008ff057219 */ /* 0x000fc60000011603 */
[----:B------:R-:W-:Y:S02]  /*4ad0*/  IMAD.MOV.U32 R4, RZ, RZ, R15 ;  /* 0x000000ffff047224 */ /* 0x000fe400078e000f */
[----:B------:R-:W4:Y:S01]  /*4ae0*/  LDC R28, c[0x0][0x638] ;  /* 0x00018e00ff1c7b82 */ /* 0x000f220000000800 */
[----:B0-----:R-:W-:-:S07]  /*4af0*/  IMAD R25, R9, R7, R12 ;  /* 0x0000000709197224 */ /* 0x001fce00078e020c */
[----:B------:R-:W0:Y:S08]  /*4b00*/  LDC R29, c[0x0][0x610] ;  /* 0x00018400ff1d7b82 */ /* 0x000e300000000800 */
[----:B------:R-:W0:Y:S01]  /*4b10*/  LDC R30, c[0x0][0x600] ;  /* 0x00018000ff1e7b82 */ /* 0x000e220000000800 */
[----:B-1-3--:R-:W-:Y:S05]  /*4b20*/  @!P0 BRA `(.L_x_97) ;  /* 0x0000000000288947 */ /* 0x00afea0003800000 */
[----:B------:R-:W1:Y:S02]  /*4b30*/  LDC R0, c[0x0][0x64c] ;  /* 0x00019300ff007b82 */ /* 0x000e640000000800 */
[----:B-1----:R-:W-:-:S05]  /*4b40*/  IADD3 R3, P0, R15, R0, RZ ;  /* 0x000000000f037210 */ /* 0x002fca0007f1e0ff */
        /* <DEDUP_REMOVED lines=8> */
.L_x_97:
[----:B------:R-:W-:Y:S01]  /*4bd0*/  ISETP.NE.AND P0, PT, R2, 0x1, PT ;  /* 0x000000010200780c */ /* 0x000fe20003f05270 */
[----:B------:R-:W-:Y:S01]  /*4be0*/  IMAD.MOV R14, RZ, RZ, -R14 ;  /* 0x000000ffff0e7224 */ /* 0x000fe200078e0a0e */
[----:B--2---:R-:W-:Y:S02]  /*4bf0*/  SHF.R.U64 R0, R4, R24, R5 ;  /* 0x0000001804007219 */ /* 0x004fe40000001205 */
[----:B------:R-:W-:Y:S02]  /*4c00*/  LOP3.LUT R3, R10, R65, RZ, 0xc0, !PT ;  /* 0x000000410a037212 */ /* 0x000fe400078ec0ff */
[----:B------:R-:W-:Y:S01]  /*4c10*/  LOP3.LUT R6, R13, R64, RZ, 0xc0, !PT ;  /* 0x000000400d067212 */ /* 0x000fe200078ec0ff */
[----:B------:R-:W-:Y:S02]  /*4c20*/  IMAD.MOV R4, RZ, RZ, -R0 ;  /* 0x000000ffff047224 */ /* 0x000fe400078e0a00 */
[----:B------:R-:W-:Y:S02]  /*4c30*/  IMAD R0, R60, R0, R3 ;  /* 0x000000003c007224 */ /* 0x000fe400078e0203 */
[----:B----4-:R-:W-:-:S02]  /*4c40*/  IMAD R3, R4, R28, R15 ;  /* 0x0000001c04037224 */ /* 0x010fc400078e020f */
[----:B------:R-:W-:Y:S02]  /*4c50*/  @P0 IMAD R25, R21, R14, R20 ;  /* 0x0000000e15190224 */ /* 0x000fe400078e0214 */
[----:B0-----:R-:W-:Y:S02]  /*4c60*/  IMAD R5, R3, R30, R6 ;  /* 0x0000001e03057224 */ /* 0x001fe400078e0206 */
[----:B------:R-:W-:Y:S02]  /*4c70*/  IMAD R0, R0, R29, R25 ;  /* 0x0000001d00007224 */ /* 0x000fe400078e0219 */
[----:B------:R-:W-:-:S03]  /*4c80*/  IMAD.MOV.U32 R4, RZ, RZ, 0x1 ;  /* 0x00000001ff047424 */ /* 0x000fc600078e00ff */
[----:B------:R-:W-:Y:S02]  /*4c90*/  SEL R70, R5, R0, !P0 ;  /* 0x0000000005467207 */ /* 0x000fe40004000000 */
[----:B------:R-:W-:Y:S02]  /*4ca0*/  PRMT R3, R4, 0x7610, R3 ;  /* 0x0000761004037816 */ /* 0x000fe40000000003 */
[----:B------:R-:W-:-:S07]  /*4cb0*/  SEL R0, R0, R5, !P0 ;  /* 0x0000000500007207 */ /* 0x000fce0004000000 */
.L_x_95:
[----:B------:R-:W-:Y:S01]  /*4cc0*/  LOP3.LUT P0, RZ, R3, 0xff, RZ, 0xc0, !PT ;  /* 0x000000ff03ff7812 */ /* 0x000fe2000780c0ff */
[----:B------:R-:W-:Y:S01]  /*4cd0*/  UIMAD.WIDE.U32 UR4, UR42, -0x33333333, URZ ;  /* 0xcccccccd2a0478a5 */ /* 0x000fe2000f8e003f */
[----:B------:R-:W-:-:S03]  /*4ce0*/  IMAD.MOV.U32 R71, RZ, RZ, R0 ;  /* 0x000000ffff477224 */ /* 0x000fc600078e0000 */
[----:B------:R-:W-:-:S04]  /*4cf0*/  USHF.R.U32.HI UR4, URZ, 0x2, UR5 ;  /* 0x000000023f047899 */ /* 0x000fc80008011605 */
[----:B------:R-:W-:-:S04]  /*4d00*/  UIMAD UR42, UR4, -0x5, UR42 ;  /* 0xfffffffb042a78a4 */ /* 0x000fc8000f8e022a */
[----:B------:R-:W-:Y:S08]  /*4d10*/  @P0 BRA `(.L_x_98) ;  /* 0xffffffc400c40947 */ /* 0x000ff0000383ffff */
[----:B------:R-:W-:Y:S05]  /*4d20*/  EXIT ;  /* 0x000000000000794d */ /* 0x000fea0003800000 */
.L_x_7:
        /* <DEDUP_REMOVED lines=26> */
.L_x_100:
[----:B------:R-:W0:Y:S01]  /*4ed0*/  LDC.64 R28, c[0x0][0x640] ;  /* 0x00019000ff1c7b82 */ /* 0x000e220000000a00 */
[-CC-:B------:R-:W-:Y:S01]  /*4ee0*/  SHF.R.U64 R22, R14, R6.reuse, R15.reuse ;  /* 0x000000060e167219 */ /* 0x180fe2000000120f */
[----:B------:R-:W-:Y:S01]  /*4ef0*/  IMAD.MOV.U32 R30, RZ, RZ, 0x1 ;  /* 0x00000001ff1e7424 */ /* 0x000fe200078e00ff */
[----:B------:R-:W-:Y:S02]  /*4f00*/  SHF.R.U32.HI R6, RZ, R6, R15 ;  /* 0x00000006ff067219 */ /* 0x000fe4000001160f */
[----:B------:R-:W-:-:S03]  /*4f10*/  IADD3 R13, P0, RZ, -R22, RZ ;  /* 0x80000016ff0d7210 */ /* 0x000fc60007f1e0ff */
[----:B------:R-:W1:Y:S02]  /*4f20*/  LDC R12, c[0x0][0x618] ;  /* 0x00018600ff0c7b82 */ /* 0x000e640000000800 */
[----:B------:R-:W-:-:S04]  /*4f30*/  IMAD.X R11, RZ, RZ, ~R6, P0 ;  /* 0x000000ffff0b7224 */ /* 0x000fc800000e0e06 */
[-C--:B------:R-:W-:Y:S02]  /*4f40*/  IMAD R6, R11, R24.reuse, RZ ;  /* 0x000000180b067224 */ /* 0x080fe400078e02ff */
[----:B------:R-:W2:Y:S01]  /*4f50*/  LDC R14, c[0x0][0x608] ;  /* 0x00018200ff0e7b82 */ /* 0x000ea20000000800 */
[----:B------:R-:W-:-:S04]  /*4f60*/  IMAD.WIDE.U32 R10, R13, R24, R16 ;  /* 0x000000180d0a7225 */ /* 0x000fc800078e0010 */
[----:B------:R-:W-:-:S03]  /*4f70*/  IMAD R13, R13, R25, R6 ;  /* 0x000000190d0d7224 */ /* 0x000fc600078e0206 */
[----:B------:R-:W3:Y:S01]  /*4f80*/  LDC R27, c[0x0][0x658] ;  /* 0x00019600ff1b7b82 */ /* 0x000ee20000000800 */
[----:B------:R-:W-:Y:S01]  /*4f90*/  IMAD.IADD R11, R11, 0x1, R13 ;  /* 0x000000010b0b7824 */ /* 0x000fe200078e020d */
[----:B0-----:R-:W-:-:S04]  /*4fa0*/  ISETP.NE.U32.AND P0, PT, R28, RZ, PT ;  /* 0x000000ff1c00720c */ /* 0x001fc80003f05070 */
[----:B------:R-:W-:Y:S02]  /*4fb0*/  ISETP.NE.AND.EX P0, PT, R29, RZ, PT, P0 ;  /* 0x000000ff1d00720c */ /* 0x000fe40003f05300 */
[----:B------:R-:W0:Y:S01]  /*4fc0*/  LDC R24, c[0x0][0x600] ;  /* 0x00018000ff187b82 */ /* 0x000e220000000800 */
[-CC-:B-1----:R-:W-:Y:S01]  /*4fd0*/  SHF.R.U64 R8, R10, R12.reuse, R11.reuse ;  /* 0x0000000c0a087219 */ /* 0x182fe2000000120b */
[----:B------:R-:W-:Y:S01]  /*4fe0*/  IMAD.MOV.U32 R10, RZ, RZ, -0x1 ;  /* 0xffffffffff0a7424 */ /* 0x000fe200078e00ff */
[----:B------:R-:W-:-:S05]  /*4ff0*/  SHF.R.U32.HI R11, RZ, R12, R11 ;  /* 0x0000000cff0b7219 */ /* 0x000fca000001160b */
[----:B------:R-:W1:Y:S01]  /*5000*/  LDC R25, c[0x0][0x648] ;  /* 0x00019200ff197b82 */ /* 0x000e620000000800 */
[-CC-:B--2---:R-:W-:Y:S02]  /*5010*/  SHF.R.U64 R21, R8, R14.reuse, R11.reuse ;  /* 0x0000000e08157219 */ /* 0x184fe4000000120b */
[----:B------:R-:W-:-:S05]  /*5020*/  SHF.R.U32.HI R6, RZ, R14, R11 ;  /* 0x0000000eff067219 */ /* 0x000fca000001160b */
[----:B------:R-:W2:Y:S01]  /*5030*/  LDC R26, c[0x0][0x638] ;  /* 0x00018e00ff1a7b82 */ /* 0x000ea20000000800 */
[-C--:B---3--:R-:W-:Y:S02]  /*5040*/  SHF.L.U32 R10, R10, R27.reuse, RZ ;  /* 0x0000001b0a0a7219 */ /* 0x088fe400000006ff */
[-CC-:B------:R-:W-:Y:S02]  /*5050*/  SHF.R.U64 R23, R21, R27.reuse, R6.reuse ;  /* 0x0000001b15177219 */ /* 0x180fe40000001206 */
[----:B------:R-:W-:Y:S02]  /*5060*/  LOP3.LUT R32, RZ, R10, RZ, 0x33, !PT ;  /* 0x0000000aff207212 */ /* 0x000fe400078e33ff */
[----:B------:R-:W-:Y:S01]  /*5070*/  SHF.R.U32.HI R11, RZ, R27, R6 ;  /* 0x0000001bff0b7219 */ /* 0x000fe20000011606 */
[----:B------:R-:W3:Y:S01]  /*5080*/  LDC R31, c[0x0][0x610] ;  /* 0x00018400ff1f7b82 */ /* 0x000ee20000000800 */
[----:B------:R-:W-:Y:S01]  /*5090*/  IMAD.MOV.U32 R10, RZ, RZ, R23 ;  /* 0x000000ffff0a7224 */ /* 0x000fe200078e0017 */
[----:B------:R-:W-:Y:S06]  /*50a0*/  @!P0 BRA `(.L_x_101) ;  /* 0x0000000000288947 */ /* 0x000fec0003800000 */
        /* <DEDUP_REMOVED lines=10> */
.L_x_101:
[----:B------:R-:W-:Y:S02]  /*5150*/  ISETP.NE.AND P0, PT, R2, 0x1, PT ;  /* 0x000000010200780c */ /* 0x000fe40003f05270 */
[----:B-1----:R-:W-:Y:S01]  /*5160*/  SHF.R.U64 R6, R10, R25, R11 ;  /* 0x000000190a067219 */ /* 0x002fe2000000120b */
[----:B0-----:R-:W-:Y:S01]  /*5170*/  VIADD R11, R24, 0xffffffff ;  /* 0xffffffff180b7836 */ /* 0x001fe20000000000 */
[----:B------:R-:W-:Y:S02]  /*5180*/  SHF.L.U32 R30, R30, R27, RZ ;  /* 0x0000001b1e1e7219 */ /* 0x000fe400000006ff */
[----:B------:R-:W-:Y:S01]  /*5190*/  LOP3.LUT R5, R21, R32, RZ, 0xc0, !PT ;  /* 0x0000002015057212 */ /* 0x000fe200078ec0ff */
[----:B------:R-:W-:-:S04]  /*51a0*/  IMAD.MOV R10, RZ, RZ, -R6 ;  /* 0x000000ffff0a7224 */ /* 0x000fc800078e0a06 */
[----:B------:R-:W-:Y:S01]  /*51b0*/  IMAD R6, R30, R6, R5 ;  /* 0x000000061e067224 */ /* 0x000fe200078e0205 */
[----:B------:R-:W-:Y:S01]  /*51c0*/  LOP3.LUT R5, R8, R11, RZ, 0xc0, !PT ;  /* 0x0000000b08057212 */ /* 0x000fe200078ec0ff */
[----:B------:R-:W-:Y:S02]  /*51d0*/  @P0 IMAD R7, R9, R20, R4 ;  /* 0x0000001409070224 */ /* 0x000fe400078e0204 */
[----:B--2---:R-:W-:Y:S02]  /*51e0*/  IMAD R4, R10, R26, R23 ;  /* 0x0000001a0a047224 */ /* 0x004fe400078e0217 */
[----:B---3--:R-:W-:Y:S02]  /*51f0*/  IMAD R7, R6, R31, R7 ;  /* 0x0000001f06077224 */ /* 0x008fe400078e0207 */
[----:B------:R-:W-:Y:S02]  /*5200*/  IMAD R4, R4, R24, R5 ;  /* 0x0000001804047224 */ /* 0x000fe400078e0205 */
[----:B------:R-:W-:-:S02]  /*5210*/  IMAD.MOV.U32 R8, RZ, RZ, 0x1 ;  /* 0x00000001ff087424 */ /* 0x000fc400078e00ff */
[----:B------:R-:W-:Y:S01]  /*5220*/  IMAD.MOV.U32 R6, RZ, RZ, R22 ;  /* 0x000000ffff067224 */ /* 0x000fe200078e0016 */
[----:B------:R-:W-:Y:S02]  /*5230*/  SEL R19, R4, R7, !P0 ;  /* 0x0000000704137207 */ /* 0x000fe40004000000 */
[----:B------:R-:W-:-:S07]  /*5240*/  SEL R21, R7, R4, !P0 ;  /* 0x0000000407157207 */ /* 0x000fce0004000000 */
.L_x_99:
[----:B------:R-:W-:-:S08]  /*5250*/  NOP ;  /* 0x0000000000007918 */ /* 0x000fd00000000000 */
[----:B------:R-:W0:-:S00]  /*5260*/  USETMAXREG.DEALLOC.CTAPOOL 0x28 ;  /* 0x00000028000079c8 */ /* 0x000e0000080e0500 */
[----:B0-----:R-:W-:-:S13]  /*5270*/  ISETP.NE.AND P0, PT, R3, RZ, PT ;  /* 0x000000ff0300720c */ /* 0x001fda0003f05270 */
[----:B------:R-:W-:Y:S05]  /*5280*/  @P0 EXIT ;  /* 0x000000000000094d */ /* 0x000fea0003800000 */
[----:B------:R-:W-:Y:S01]  /*5290*/  LOP3.LUT P0, RZ, R8, 0xff, RZ, 0xc0, !PT ;  /* 0x000000ff08ff7812 */ /* 0x000fe2000780c0ff */
[----:B------:R-:W-:Y:S02]  /*52a0*/  IMAD.MOV.U32 R3, RZ, RZ, 0x1 ;  /* 0x00000001ff037424 */ /* 0x000fe400078e00ff */
[----:B------:R-:W-:-:S10]  /*52b0*/  IMAD.MOV.U32 R8, RZ, RZ, RZ ;  /* 0x000000ffff087224 */ /* 0x000fd400078e00ff */
[----:B------:R-:W-:Y:S05]  /*52c0*/  @!P0 BRA `(.L_x_102) ;  /* 0x0000000c00548947 */ /* 0x000fea0003800000 */
[----:B------:R-:W0:Y:S01]  /*52d0*/  LDC R3, c[0x0][0x28c] ;  /* 0x0000a300ff037b82 */ /* 0x000e220000000800 */
[----:B------:R-:W-:Y:S01]  /*52e0*/  ULDC UR5, c[0x0][0x658] ;  /* 0x0001960000057ab9 */ /* 0x000fe20000000800 */
[----:B------:R-:W-:Y:S01]  /*52f0*/  UMOV UR6, 0xffffffff ;  /* 0xffffffff00067882 */ /* 0x000fe20000000000 */
[----:B------:R-:W-:Y:S01]  /*5300*/  BSSY B0, `(.L_x_102) ;  /* 0x00000d1000007945 */ /* 0x000fe20003800000 */
[----:B------:R-:W-:Y:S01]  /*5310*/  USHF.L.U32 UR6, UR6, UR5, URZ ;  /* 0x0000000506067299 */ /* 0x000fe2000800063f */
[----:B------:R-:W-:Y:S01]  /*5320*/  IMAD.MOV.U32 R10, RZ, RZ, 0x1 ;  /* 0x00000001ff0a7424 */ /* 0x000fe200078e00ff */
[----:B------:R-:W-:Y:S01]  /*5330*/  LOP3.LUT R9, R18, 0x2, RZ, 0xfc, !PT ;  /* 0x0000000212097812 */ /* 0x000fe200078efcff */
[----:B------:R-:W-:Y:S01]  /*5340*/  IMAD.MOV.U32 R8, RZ, RZ, RZ ;  /* 0x000000ffff087224 */ /* 0x000fe200078e00ff */
[----:B------:R-:W1:Y:S01]  /*5350*/  S2UR UR8, SR_CgaCtaId ;  /* 0x00000000000879c3 */ /* 0x000e620000008800 */
[----:B------:R-:W-:Y:S01]  /*5360*/  ULDC UR4, c[0x0][0x600] ;  /* 0x0001800000047ab9 */ /* 0x000fe20000000800 */
[----:B------:R-:W-:Y:S01]  /*5370*/  UMOV UR7, 0x1 ;  /* 0x0000000100077882 */ /* 0x000fe20000000000 */
[----:B------:R-:W-:-:S02]  /*5380*/  UIADD3 UR4, UR4, -0x1, URZ ;  /* 0xffffffff04047890 */ /* 0x000fc4000fffe03f */
[----:B------:R-:W-:Y:S02]  /*5390*/  USHF.L.U32 UR5, UR7, UR5, URZ ;  /* 0x0000000507057299 */ /* 0x000fe4000800063f */
[----:B------:R-:W-:Y:S01]  /*53a0*/  ULOP3.LUT UR6, URZ, UR6, URZ, 0x33, !UPT ;  /* 0x000000063f067292 */ /* 0x000fe2000f8e333f */
[----:B------:R-:W-:Y:S01]  /*53b0*/  ULDC.64 UR30, c[0x0][0x198] ;  /* 0x00006600001e7ab9 */ /* 0x000fe20000000a00 */
[----:B0-----:R-:W-:-:S05]  /*53c0*/  VIADD R3, R3, 0x7f ;  /* 0x0000007f03037836 */ /* 0x001fca0000000000 */
[----:B------:R-:W-:Y:S01]  /*53d0*/  SHF.R.S32.HI R4, RZ, 0x1f, R3 ;  /* 0x0000001fff047819 */ /* 0x000fe20000011403 */
[----:B-1----:R-:W-:-:S03]  /*53e0*/  IMAD.U32 R12, RZ, RZ, UR8 ;  /* 0x00000008ff0c7e24 */ /* 0x002fc6000f8e00ff */
[----:B------:R-:W-:Y:S01]  /*53f0*/  LEA.HI R4, R4, R3, RZ, 0x7 ;  /* 0x0000000304047211 */ /* 0x000fe200078f38ff */
[----:B------:R-:W-:-:S03]  /*5400*/  IMAD.MOV.U32 R3, RZ, RZ, 0x1 ;  /* 0x00000001ff037424 */ /* 0x000fc600078e00ff */
[----:B------:R-:W-:-:S05]  /*5410*/  SHF.R.S32.HI R11, RZ, 0x7, R4 ;  /* 0x00000007ff0b7819 */ /* 0x000fca0000011404 */
[----:B------:R-:W-:-:S07]  /*5420*/  VIADD R13, R11, 0x1 ;  /* 0x000000010b0d7836 */ /* 0x000fce0000000000 */
.L_x_113:
[----:B------:R-:W-:-:S03]  /*5430*/  UMOV UR7, 0xffffffff ;  /* 0xffffffff00077882 */ /* 0x000fc60000000000 */
[----:B------:R-:W-:Y:S05]  /*5440*/  BRA.DIV UR7, `(.L_x_103) ;  /* 0x0000001207007947 */ /* 0x000fea000b800000 */
[----:B------:R-:W-:-:S13]  /*5450*/  ELECT P6, URZ, PT ;  /* 0x00000000003f782f */ /* 0x000fda00038c0000 */
.L_x_125:
[----:B------:R-:W0:Y:S01]  /*5460*/  LDC R4, c[0x0][0x28c] ;  /* 0x0000a300ff047b82 */ /* 0x000e220000000800 */
[----:B------:R-:W-:Y:S01]  /*5470*/  BSSY B1, `(.L_x_104) ;  /* 0x0000047000017945 */ /* 0x000fe20003800000 */
[----:B0-----:R-:W-:-:S13]  /*5480*/  ISETP.LT.OR P6, PT, R4, 0x1, !P6 ;  /* 0x000000010400780c */ /* 0x001fda00077c1670 */
[----:B------:R-:W-:Y:S05]  /*5490*/  @P6 BRA `(.L_x_105) ;  /* 0x0000000400106947 */ /* 0x000fea0003800000 */
[----:B------:R-:W-:Y:S02]  /*54a0*/  IMAD R21, R21, 0x2, R12 ;  /* 0x0000000215157824 */ /* 0x000fe400078e020c */
[----:B------:R-:W-:Y:S02]  /*54b0*/  IMAD.SHL.U32 R19, R19, 0x40, RZ ;  /* 0x0000004013137824 */ /* 0x000fe400078e00ff */
[----:B------:R-:W-:Y:S02]  /*54c0*/  IMAD.MOV.U32 R22, RZ, RZ, RZ ;  /* 0x000000ffff167224 */ /* 0x000fe400078e00ff */
[----:B------:R-:W-:Y:S02]  /*54d0*/  IMAD.MOV.U32 R4, RZ, RZ, R13 ;  /* 0x000000ffff047224 */ /* 0x000fe400078e000d */
[----:B------:R-:W-:Y:S02]  /*54e0*/  IMAD.MOV.U32 R5, RZ, RZ, R3 ;  /* 0x000000ffff057224 */ /* 0x000fe400078e0003 */
[----:B------:R-:W-:-:S02]  /*54f0*/  IMAD.MOV.U32 R7, RZ, RZ, R8 ;  /* 0x000000ffff077224 */ /* 0x000fc400078e0008 */
[----:B------:R-:W-:-:S07]  /*5500*/  IMAD.SHL.U32 R21, R21, 0x40, RZ ;  /* 0x0000004015157824 */ /* 0x000fce00078e00ff */
.L_x_108:
[----:B------:R-:W0:Y:S01]  /*5510*/  S2UR UR7, SR_CgaCtaId ;  /* 0x00000000000779c3 */ /* 0x000e220000008800 */
[----:B------:R-:W-:Y:S02]  /*5520*/  MOV R15, 0x400 ;  /* 0x00000400000f7802 */ /* 0x000fe40000000f00 */
[----:B------:R-:W-:Y:S02]  /*5530*/  SHF.L.U32 R14, R5, 0x1f, RZ ;  /* 0x0000001f050e7819 */ /* 0x000fe400000006ff */
[----:B------:R-:W-:Y:S01]  /*5540*/  ISETP.NE.AND P1, PT, R0, RZ, PT ;  /* 0x000000ff0000720c */ /* 0x000fe20003f25270 */
[----:B0-----:R-:W-:-:S05]  /*5550*/  IMAD.U32 R12, RZ, RZ, UR7 ;  /* 0x00000007ff0c7e24 */ /* 0x001fca000f8e00ff */
[----:B------:R-:W-:-:S07]  /*5560*/  LEA R20, R12, R15, 0x18 ;  /* 0x0000000f0c147211 */ /* 0x000fce00078ec0ff */
[----:B------:R-:W0:Y:S01]  /*5570*/  @!P1 LDC R15, c[0x0][0x500] ;  /* 0x00014000ff0f9b82 */ /* 0x000e220000000800 */
[----:B------:R-:W-:-:S04]  /*5580*/  IMAD R23, R7, 0x8, R20 ;  /* 0x0000000807177824 */ /* 0x000fc800078e0214 */
[----:B------:R-:W1:Y:S02]  /*5590*/  SYNCS.PHASECHK.TRANS64.TRYWAIT P0, [R23+URZ+0x28], R14 ;  /* 0x0000280e170075a7 */ /* 0x000e64000800017f */
[----:B-1----:R-:W-:Y:S05]  /*55a0*/  @!P0 BRA `(.L_x_106) ;  /* 0x0000000c00c88947 */ /* 0x002fea0003800000 */
.L_x_126:
[----:B-1----:R-:W-:Y:S01]  /*55b0*/  PRMT R14, R9, 0x9910, RZ ;  /* 0x00009910090e7816 */ /* 0x002fe200000000ff */
[----:B0-----:R0:W-:Y:S03]  /*55c0*/  @!P1 SYNCS.ARRIVE.TRANS64 RZ, [R23+URZ], R15 ;  /* 0x0000000f17ff99a7 */ /* 0x0011e6000800003f */
[----:B------:R-:W-:-:S13]  /*55d0*/  ISETP.NE.AND P0, PT, R14, 0x2, PT ;  /* 0x000000020e00780c */ /* 0x000fda0003f05270 */
[----:B0-----:R-:W-:Y:S05]  /*55e0*/  @P0 BRA `(.L_x_107) ;  /* 0x0000000000040947 */ /* 0x001fea0003800000 */
[----:B------:R-:W-:Y:S01]  /*55f0*/  BPT.TRAP 0x1 ;  /* 0x000000040000795c */ /* 0x000fe20000300000 */
.L_x_107:
[----:B------:R-:W-:Y:S01]  /*5600*/  IMAD.SHL.U32 R15, R7, 0x4000, RZ ;  /* 0x00004000070f7824 */ /* 0x000fe200078e00ff */
[----:B------:R-:W-:Y:S01]  /*5610*/  R2UR UR34, R22 ;  /* 0x00000000162272ca */ /* 0x000fe200000e0000 */
[----:B------:R-:W-:Y:S01]  /*5620*/  VIADD R4, R4, 0xffffffff ;  /* 0xffffffff04047836 */ /* 0x000fe20000000000 */
[----:B------:R-:W-:Y:S01]  /*5630*/  R2UR UR33, R23 ;  /* 0x00000000172172ca */ /* 0x000fe200000e0000 */
[--C-:B------:R-:W-:Y:S01]  /*5640*/  IMAD R14, R12, 0x1000, R15.reuse ;  /* 0x000010000c0e7824 */ /* 0x100fe200078e020f */
[----:B------:R-:W-:Y:S01]  /*5650*/  R2UR UR36, R6 ;  /* 0x00000000062472ca */ /* 0x000fe200000e0000 */
[----:B------:R-:W-:Y:S01]  /*5660*/  IMAD.IADD R15, R20, 0x1, R15 ;  /* 0x00000001140f7824 */ /* 0x000fe200078e020f */
[----:B------:R-:W-:Y:S01]  /*5670*/  R2UR UR35, R21 ;  /* 0x00000000152372ca */ /* 0x000fe200000e0000 */
[----:B------:R-:W-:Y:S01]  /*5680*/  IMAD R14, R14, 0x2, R20 ;  /* 0x000000020e0e7824 */ /* 0x000fe200078e0214 */
[----:B------:R-:W-:Y:S01]  /*5690*/  UIADD3 UR14, UP0, UR30, 0xf0, URZ ;  /* 0x000000f01e0e7890 */ /* 0x000fe2000ff1e03f */
[----:B------:R-:W-:Y:S01]  /*56a0*/  R2UR UR19, R19 ;  /* 0x00000000131372ca */ /* 0x000fe200000e0000 */
[----:B------:R-:W-:Y:S01]  /*56b0*/  UIADD3 UR42, UP1, UR30, 0x1f0, URZ ;  /* 0x000001f01e2a7890 */ /* 0x000fe2000ff3e03f */
[----:B------:R-:W-:Y:S01]  /*56c0*/  R2UR UR8, R15 ;  /* 0x000000000f0872ca */ /* 0x000fe200000e0000 */
[----:B------:R-:W-:Y:S01]  /*56d0*/  UIADD3.X UR15, URZ, UR31, URZ, UP0, !UPT ;  /* 0x0000001f3f0f7290 */ /* 0x000fe200087fe43f */
[----:B------:R-:W-:Y:S01]  /*56e0*/  R2UR UR24, R14 ;  /* 0x000000000e1872ca */ /* 0x000fe200000e0000 */
[----:B------:R-:W-:Y:S01]  /*56f0*/  UIADD3 UR26, UR34, 0x40, URZ ;  /* 0x00000040221a7890 */ /* 0x000fe2000fffe03f */
[----:B------:R-:W-:Y:S01]  /*5700*/  ISETP.GT.AND P1, PT, R4, 0x1, PT ;  /* 0x000000010400780c */ /* 0x000fe20003f24270 */
[----:B------:R-:W-:Y:S01]  /*5710*/  UIADD3.X UR43, URZ, UR31, URZ, UP1, !UPT ;  /* 0x0000001f3f2b7290 */ /* 0x000fe20008ffe43f */
[----:B------:R-:W-:Y:S01]  /*5720*/  VIADD R7, R7, 0x1 ;  /* 0x0000000107077836 */ /* 0x000fe20000000000 */
[----:B------:R-:W-:Y:S01]  /*5730*/  UMOV UR7, 0x30000 ;  /* 0x0003000000077882 */ /* 0x000fe20000000000 */
[----:B------:R-:W-:Y:S01]  /*5740*/  UMOV UR22, 0x0 ;  /* 0x0000000000167882 */ /* 0x000fe20000000000 */
[----:B------:R-:W-:Y:S01]  /*5750*/  UMOV UR23, 0x10000000 ;  /* 0x1000000000177882 */ /* 0x000fe20000000000 */
[----:B------:R-:W-:Y:S01]  /*5760*/  UMOV UR25, UR33 ;  /* 0x0000002100197c82 */ /* 0x000fe20008000000 */
[C---:B------:R-:W-:Y:S01]  /*5770*/  ISETP.NE.AND P0, PT, R7.reuse, 0x5, PT ;  /* 0x000000050700780c */ /* 0x040fe20003f05270 */
[----:B------:R-:W-:Y:S01]  /*5780*/  UMOV UR28, UR36 ;  /* 0x00000024001c7c82 */ /* 0x000fe20008000000 */
[----:B------:R-:W-:Y:S01]  /*5790*/  UIADD3 UR16, UR8, 0x28100, URZ ;  /* 0x0002810008107890 */ /* 0x000fe2000fffe03f */
[----:B------:R-:W-:Y:S01]  /*57a0*/  VIADD R22, R22, 0x80 ;  /* 0x0000008016167836 */ /* 0x000fe20000000000 */
[----:B------:R-:W-:Y:S01]  /*57b0*/  UIADD3 UR32, UR24, 0x100, URZ ;  /* 0x0000010018207890 */ /* 0x000fe2000fffe03f */
[----:B------:R-:W-:Y:S01]  /*57c0*/  SEL R14, RZ, 0x1, P0 ;  /* 0x00000001ff0e7807 */ /* 0x000fe20000000000 */
[----:B------:R-:W-:Y:S01]  /*57d0*/  UIADD3 UR24, UR24, 0x4100, URZ ;  /* 0x0000410018187890 */ /* 0x000fe2000fffe03f */
[----:B------:R-:W-:Y:S01]  /*57e0*/  SEL R7, R7, RZ, P0 ;  /* 0x000000ff07077207 */ /* 0x000fe20000000000 */
[----:B------:R-:W-:Y:S01]  /*57f0*/  UIADD3 UR8, UR8, 0x2a100, URZ ;  /* 0x0002a10008087890 */ /* 0x000fe2000fffe03f */
[----:B------:R-:W-:Y:S01]  /*5800*/  LOP3.LUT R5, R5, R14, RZ, 0x3c, !PT ;  /* 0x0000000e05057212 */ /* 0x000fe200078e3cff */
[----:B------:R-:W-:Y:S01]  /*5810*/  UMOV UR27, UR35 ;  /* 0x00000023001b7c82 */ /* 0x000fe20008000000 */
[----:B------:R-:W-:Y:S01]  /*5820*/  UMOV UR17, UR33 ;  /* 0x0000002100117c82 */ /* 0x000fe20008000000 */
[----:B------:R-:W-:Y:S01]  /*5830*/  UMOV UR18, UR34 ;  /* 0x0000002200127c82 */ /* 0x000fe20008000000 */
[----:B------:R-:W-:Y:S01]  /*5840*/  UMOV UR20, UR36 ;  /* 0x0000002400147c82 */ /* 0x000fe20008000000 */
[----:B------:R0:W-:Y:S01]  /*5850*/  UTMALDG.3D.MULTICAST [UR32], [UR14], UR7, desc[UR22] ;  /* 0x000016200e0073b4 */ /* 0x0001e20008011807 */
[----:B------:R-:W-:Y:S01]  /*5860*/  UMOV UR9, UR33 ;  /* 0x0000002100097c82 */ /* 0x000fe20008000000 */
[----:B------:R-:W-:Y:S01]  /*5870*/  UMOV UR11, UR19 ;  /* 0x00000013000b7c82 */ /* 0x000fe20008000000 */
[----:B------:R-:W-:Y:S01]  /*5880*/  UMOV UR12, UR36 ;  /* 0x00000024000c7c82 */ /* 0x000fe20008000000 */
[----:B------:R-:W-:Y:S01]  /*5890*/  UMOV UR10, UR26 ;  /* 0x0000001a000a7c82 */ /* 0x000fe20008000000 */
[----:B------:R0:W-:Y:S01]  /*58a0*/  UTMALDG.3D.MULTICAST [UR24], [UR14], UR7, desc[UR22] ;  /* 0x000016180e0073b4 */ /* 0x0001e20008011807 */
[----:B------:R0:W-:Y:S01]  /*58b0*/  UTMALDG.3D [UR16], [UR42], desc[UR22] ;  /* 0x000016102a0075b4 */ /* 0x0001e20008011000 */
[----:B------:R0:W-:Y:S02]  /*58c0*/  UTMALDG.3D [UR8], [UR42], desc[UR22] ;  /* 0x000016082a0075b4 */ /* 0x0001e40008011000 */
[----:B0-----:R-:W-:Y:S05]  /*58d0*/  @P1 BRA `(.L_x_108) ;  /* 0xfffffffc000c1947 */ /* 0x001fea000383ffff */
.L_x_105:
[----:B------:R-:W-:Y:S05]  /*58e0*/  BSYNC B1 ;  /* 0x0000000000017941 */ /* 0x000fea0003800000 */
.L_x_104:
[----:B------:R-:W-:Y:S01]  /*58f0*/  LOP3.LUT P1, RZ, R10, 0xff, RZ, 0xc0, !PT ;  /* 0x000000ff0aff7812 */ /* 0x000fe2000782c0ff */
[C---:B------:R-:W-:Y:S01]  /*5900*/  IMAD.IADD R7, R11.reuse, 0x1, R8 ;  /* 0x000000010b077824 */ /* 0x040fe200078e0208 */
[----:B------:R-:W-:Y:S01]  /*5910*/  ULDC.64 UR8, c[0x0][0x650] ;  /* 0x0001940000087ab9 */ /* 0x000fe20000000a00 */
[----:B------:R-:W-:Y:S01]  /*5920*/  ISETP.GE.U32.AND P2, PT, R11, 0x5, PT ;  /* 0x000000050b00780c */ /* 0x000fe20003f46070 */
[----:B------:R-:W-:Y:S01]  /*5930*/  BSSY B1, `(.L_x_109) ;  /* 0x000006b000017945 */ /* 0x000fe20003800000 */
[----:B------:R-:W-:Y:S01]  /*5940*/  IMAD.MOV.U32 R21, RZ, RZ, -0x1 ;  /* 0xffffffffff157424 */ /* 0x000fe200078e00ff */
[----:B------:R-:W-:Y:S01]  /*5950*/  ISETP.GT.U32.AND P0, PT, R7, 0x4, PT ;  /* 0x000000040700780c */ /* 0x000fe20003f04070 */
[----:B------:R-:W-:Y:S01]  /*5960*/  IMAD.MOV.U32 R19, RZ, RZ, -0x1 ;  /* 0xffffffffff137424 */ /* 0x000fe200078e00ff */
[----:B------:R-:W-:Y:S02]  /*5970*/  PRMT R10, RZ, 0x7610, R10 ;  /* 0x00007610ff0a7816 */ /* 0x000fe4000000000a */
[----:B------:R-:W-:-:S03]  /*5980*/  ISETP.LT.U32.AND P0, PT, R11, 0x5, P0 ;  /* 0x000000050b00780c */ /* 0x000fc60000701070 */
[----:B------:R-:W0:Y:S01]  /*5990*/  @P1 S2R R12, SR_CgaCtaId ;  /* 0x00000000000c1919 */ /* 0x000e220000008800 */
[----:B------:R-:W-:-:S04]  /*59a0*/  @P1 MOV R5, 0x400 ;  /* 0x0000040000051802 */ /* 0x000fc80000000f00 */
[----:B0-----:R-:W-:Y:S01]  /*59b0*/  @P1 LEA R6, R12, R5, 0x18 ;  /* 0x000000050c061211 */ /* 0x001fe200078ec0ff */
[----:B------:R-:W-:Y:S01]  /*59c0*/  IMAD.WIDE.U32 R4, R7, -0x33333333, RZ ;  /* 0xcccccccd07047825 */ /* 0x000fe200078e00ff */
[----:B------:R-:W-:Y:S02]  /*59d0*/  SEL R4, RZ, 0x1, !P0 ;  /* 0x00000001ff047807 */ /* 0x000fe40004000000 */
[----:B------:R0:W-:Y:S01]  /*59e0*/  @P1 SYNCS.ARRIVE.TRANS64.A1T0 RZ, [R6+URZ+0x68], RZ ;  /* 0x000068ff06ff19a7 */ /* 0x0001e2000810003f */
[----:B------:R-:W-:Y:S02]  /*59f0*/  IADD3 R16, P1, R16, UR38, RZ ;  /* 0x0000002610107c10 */ /* 0x000fe4000ff3e0ff */
[----:B------:R-:W-:Y:S02]  /*5a00*/  LOP3.LUT R3, R3, R4, RZ, 0x3c, !PT ;  /* 0x0000000403037212 */ /* 0x000fe400078e3cff */
[----:B------:R-:W-:Y:S02]  /*5a10*/  IADD3.X R17, R17, UR41, RZ, P1, !PT ;  /* 0x0000002911117c10 */ /* 0x000fe40008ffe4ff */
[----:B------:R-:W-:-:S02]  /*5a20*/  ISETP.GE.U32.AND P0, PT, R16, UR8, PT ;  /* 0x0000000810007c0c */ /* 0x000fc4000bf06070 */
[----:B0-----:R-:W-:Y:S02]  /*5a30*/  SHF.R.U32.HI R6, RZ, 0x2, R5 ;  /* 0x00000002ff067819 */ /* 0x001fe40000011605 */
[----:B------:R-:W-:Y:S02]  /*5a40*/  ISETP.GE.U32.AND.EX P0, PT, R17, UR9, PT, P0 ;  /* 0x0000000911007c0c */ /* 0x000fe4000bf06100 */
[----:B------:R-:W-:Y:S01]  /*5a50*/  @P2 LOP3.LUT R3, R3, 0x1, R6, 0x78, !PT ;  /* 0x0000000103032812 */ /* 0x000fe200078e7806 */
[----:B------:R-:W-:Y:S01]  /*5a60*/  IMAD R8, R6, -0x5, R7 ;  /* 0xfffffffb06087824 */ /* 0x000fe200078e0207 */
[----:B------:R-:W-:Y:S01]  /*5a70*/  PRMT R4, RZ, 0x7610, R4 ;  /* 0x00007610ff047816 */ /* 0x000fe20000000004 */
[----:B------:R-:W-:-:S08]  /*5a80*/  IMAD.MOV.U32 R6, RZ, RZ, -0x1 ;  /* 0xffffffffff067424 */ /* 0x000fd000078e00ff */
[----:B------:R-:W-:Y:S05]  /*5a90*/  @P0 BRA `(.L_x_110) ;  /* 0x0000000400500947 */ /* 0x000fea0003800000 */
[----:B------:R-:W0:Y:S01]  /*5aa0*/  S2R R19, SR_CTAID.X ;  /* 0x0000000000137919 */ /* 0x000e220000002500 */
[----:B------:R-:W-:Y:S01]  /*5ab0*/  ULDC.64 UR8, c[0x0][0x628] ;  /* 0x00018a0000087ab9 */ /* 0x000fe20000000a00 */
[----:B------:R-:W1:Y:S01]  /*5ac0*/  LDC R20, c[0x0][0x144] ;  /* 0x00005100ff147b82 */ /* 0x000e620000000800 */
[----:B------:R-:W-:Y:S01]  /*5ad0*/  ISETP.NE.U32.AND P0, PT, RZ, UR8, PT ;  /* 0x00000008ff007c0c */ /* 0x000fe2000bf05070 */
[----:B------:R-:W2:Y:S01]  /*5ae0*/  S2R R14, SR_CTAID.Y ;  /* 0x00000000000e7919 */ /* 0x000ea20000002600 */
[----:B------:R-:W-:Y:S01]  /*5af0*/  ULDC UR10, c[0x0][0x630] ;  /* 0x00018c00000a7ab9 */ /* 0x000fe20000000800 */
[----:B------:R-:W-:Y:S01]  /*5b00*/  ULDC UR11, c[0x0][0x150] ;  /* 0x00005400000b7ab9 */ /* 0x000fe20000000800 */
[----:B------:R-:W-:Y:S01]  /*5b10*/  ISETP.NE.AND.EX P0, PT, RZ, UR9, PT, P0 ;  /* 0x00000009ff007c0c */ /* 0x000fe2000bf05300 */
[----:B------:R-:W-:Y:S02]  /*5b20*/  IMAD.MOV.U32 R4, RZ, RZ, R16 ;  /* 0x000000ffff047224 */ /* 0x000fe400078e0010 */
[----:B------:R-:W-:Y:S01]  /*5b30*/  IMAD.MOV.U32 R5, RZ, RZ, R17 ;  /* 0x000000ffff057224 */ /* 0x000fe200078e0011 */
[----:B0-----:R-:W-:-:S09]  /*5b40*/  I2FP.F32.U32 R21, R19 ;  /* 0x0000001300157245 */ /* 0x001fd20000201000 */
[----:B------:R-:W-:Y:S05]  /*5b50*/  @!P0 BRA `(.L_x_111) ;  /* 0x0000000000288947 */ /* 0x000fea0003800000 */
[----:B------:R-:W-:Y:S02]  /*5b60*/  ULDC UR7, c[0x0][0x634] ;  /* 0x00018d0000077ab9 */ /* 0x000fe40000000800 */
[----:B------:R-:W-:-:S05]  /*5b70*/  IADD3 R5, P0, R16, UR7, RZ ;  /* 0x0000000710057c10 */ /* 0x000fca000ff1e0ff */
[----:B------:R-:W-:-:S04]  /*5b80*/  IMAD.X R15, RZ, RZ, R17, P0 ;  /* 0x000000ffff0f7224 */ /* 0x000fc800000e0611 */
[----:B------:R-:W-:-:S04]  /*5b90*/  IMAD.WIDE.U32 R6, R15, UR8, RZ ;  /* 0x000000080f067c25 */ /* 0x000fc8000f8e00ff */
[----:B------:R-:W-:-:S04]  /*5ba0*/  IMAD.WIDE.U32 R6, P0, R5, UR9, R6 ;  /* 0x0000000905067c25 */ /* 0x000fc8000f800006 */
[----:B------:R-:W-:-:S04]  /*5bb0*/  IMAD.WIDE.U32 R4, R5, UR8, RZ ;  /* 0x0000000805047c25 */ /* 0x000fc8000f8e00ff */
[----:B------:R-:W-:Y:S01]  /*5bc0*/  IMAD.MOV.U32 R4, RZ, RZ, R7 ;  /* 0x000000ffff047224 */ /* 0x000fe200078e0007 */
[----:B------:R-:W-:Y:S01]  /*5bd0*/  IADD3 RZ, P1, R5, R6, RZ ;  /* 0x0000000605ff7210 */ /* 0x000fe20007f3e0ff */
[----:B------:R-:W-:-:S04]  /*5be0*/  IMAD.X R5, RZ, RZ, RZ, P0 ;  /* 0x000000ffff057224 */ /* 0x000fc800000e06ff */
[----:B------:R-:W-:-:S08]  /*5bf0*/  IMAD.WIDE.U32.X R4, R15, UR9, R4, P1 ;  /* 0x000000090f047c25 */ /* 0x000fd000088e0404 */
.L_x_111:
[----:B------:R-:W-:Y:S01]  /*5c00*/  FMUL R21, R21, UR11 ;  /* 0x0000000b15157c20 */ /* 0x000fe20008400000 */
[--C-:B------:R-:W-:Y:S01]  /*5c10*/  SHF.R.U64 R15, R4, UR10, R5.reuse ;  /* 0x0000000a040f7c19 */ /* 0x100fe20008001205 */
[----:B------:R-:W-:Y:S01]  /*5c20*/  ULDC.64 UR8, c[0x0][0x620] ;  /* 0x0001880000087ab9 */ /* 0x000fe20000000a00 */
[----:B------:R-:W-:Y:S01]  /*5c30*/  SHF.R.U32.HI R4, RZ, UR10, R5 ;  /* 0x0000000aff047c19 */ /* 0x000fe20008011605 */
[----:B------:R-:W-:Y:S01]  /*5c40*/  ULDC.64 UR10, c[0x0][0x640] ;  /* 0x00019000000a7ab9 */ /* 0x000fe20000000a00 */
[----:B------:R-:W-:Y:S01]  /*5c50*/  IADD3 R5, P0, RZ, -R15, RZ ;  /* 0x8000000fff057210 */ /* 0x000fe20007f1e0ff */
[----:B------:R-:W0:Y:S01]  /*5c60*/  F2I.U32.TRUNC.NTZ R21, R21 ;  /* 0x0000001500157305 */ /* 0x000e22000020f000 */
[----:B------:R-:W-:-:S03]  /*5c70*/  ULDC UR7, c[0x0][0x618] ;  /* 0x0001860000077ab9 */ /* 0x000fc60000000800 */
[----:B------:R-:W-:Y:S01]  /*5c80*/  IMAD.X R4, RZ, RZ, ~R4, P0 ;  /* 0x000000ffff047224 */ /* 0x000fe200000e0e04 */
[----:B------:R-:W-:-:S03]  /*5c90*/  ISETP.NE.U32.AND P0, PT, RZ, UR10, PT ;  /* 0x0000000aff007c0c */ /* 0x000fc6000bf05070 */
[----:B------:R-:W-:Y:S01]  /*5ca0*/  IMAD R4, R4, UR8, RZ ;  /* 0x0000000804047c24 */ /* 0x000fe2000f8e02ff */
[----:B------:R-:W-:-:S03]  /*5cb0*/  ISETP.NE.AND.EX P0, PT, RZ, UR11, PT, P0 ;  /* 0x0000000bff007c0c */ /* 0x000fc6000bf05300 */
[C---:B------:R-:W-:Y:S02]  /*5cc0*/  IMAD R7, R5.reuse, UR9, R4 ;  /* 0x0000000905077c24 */ /* 0x040fe4000f8e0204 */
[----:B------:R-:W-:Y:S01]  /*5cd0*/  IMAD.WIDE.U32 R4, R5, UR8, R16 ;  /* 0x0000000805047c25 */ /* 0x000fe2000f8e0010 */
[----:B------:R-:W-:-:S03]  /*5ce0*/  ULDC UR8, c[0x0][0x154] ;  /* 0x0000550000087ab9 */ /* 0x000fc60000000800 */
[----:B0-----:R-:W-:Y:S02]  /*5cf0*/  IMAD.MOV R6, RZ, RZ, -R21 ;  /* 0x000000ffff067224 */ /* 0x001fe400078e0a15 */
[----:B------:R-:W0:Y:S01]  /*5d00*/  LDC R21, c[0x0][0x148] ;  /* 0x00005200ff157b82 */ /* 0x000e220000000800 */
[----:B------:R-:W-:Y:S02]  /*5d10*/  IMAD.IADD R5, R5, 0x1, R7 ;  /* 0x0000000105057824 */ /* 0x000fe400078e0207 */
[----:B-1----:R-:W-:Y:S01]  /*5d20*/  IMAD R19, R20, R6, R19 ;  /* 0x0000000614137224 */ /* 0x002fe200078e0213 */
[----:B--2---:R-:W-:Y:S02]  /*5d30*/  I2FP.F32.U32 R6, R14 ;  /* 0x0000000e00067245 */ /* 0x004fe40000201000 */
[--C-:B------:R-:W-:Y:S02]  /*5d40*/  SHF.R.U64 R20, R4, UR7, R5.reuse ;  /* 0x0000000704147c19 */ /* 0x100fe40008001205 */
[----:B------:R-:W-:Y:S01]  /*5d50*/  SHF.R.U32.HI R5, RZ, UR7, R5 ;  /* 0x00000007ff057c19 */ /* 0x000fe20008011605 */
[----:B------:R-:W-:Y:S01]  /*5d60*/  FMUL R6, R6, UR8 ;  /* 0x0000000806067c20 */ /* 0x000fe20008400000 */
[----:B------:R-:W-:-:S02]  /*5d70*/  ULDC UR7, c[0x0][0x608] ;  /* 0x0001820000077ab9 */ /* 0x000fc40000000800 */
[--C-:B------:R-:W-:Y:S01]  /*5d80*/  SHF.R.U64 R23, R20, UR7, R5.reuse ;  /* 0x0000000714177c19 */ /* 0x100fe20008001205 */
[----:B------:R1:W2:Y:S01]  /*5d90*/  F2I.U32.TRUNC.NTZ R24, R6 ;  /* 0x0000000600187305 */ /* 0x0002a2000020f000 */
[----:B------:R-:W-:Y:S01]  /*5da0*/  SHF.R.U32.HI R4, RZ, UR7, R5 ;  /* 0x00000007ff047c19 */ /* 0x000fe20008011605 */
[----:B------:R-:W-:-:S03]  /*5db0*/  ULDC UR7, c[0x0][0x658] ;  /* 0x0001960000077ab9 */ /* 0x000fc60000000800 */
[--C-:B------:R-:W-:Y:S02]  /*5dc0*/  SHF.R.U64 R22, R23, UR7, R4.reuse ;  /* 0x0000000717167c19 */ /* 0x100fe40008001204 */
[----:B------:R-:W-:-:S03]  /*5dd0*/  SHF.R.U32.HI R25, RZ, UR7, R4 ;  /* 0x00000007ff197c19 */ /* 0x000fc60008011604 */
[----:B------:R-:W-:Y:S02]  /*5de0*/  IMAD.MOV.U32 R4, RZ, RZ, R22 ;  /* 0x000000ffff047224 */ /* 0x000fe400078e0016 */
[----:B------:R-:W-:Y:S01]  /*5df0*/  IMAD.MOV.U32 R5, RZ, RZ, R25 ;  /* 0x000000ffff057224 */ /* 0x000fe200078e0019 */
[----:B-1----:R-:W-:Y:S06]  /*5e00*/  @!P0 BRA `(.L_x_112) ;  /* 0x0000000000288947 */ /* 0x002fec0003800000 */
        /* <DEDUP_REMOVED lines=10> */
.L_x_112:
[----:B------:R-:W-:Y:S01]  /*5eb0*/  ISETP.NE.AND P0, PT, R2, 0x1, PT ;  /* 0x000000010200780c */ /* 0x000fe20003f05270 */
[----:B------:R-:W-:Y:S01]  /*5ec0*/  ULDC UR7, c[0x0][0x648] ;  /* 0x0001920000077ab9 */ /* 0x000fe20000000800 */
[----:B------:R-:W-:Y:S01]  /*5ed0*/  LOP3.LUT R23, R23, UR6, RZ, 0xc0, !PT ;  /* 0x0000000617177c12 */ /* 0x000fe2000f8ec0ff */
[----:B--2---:R-:W-:Y:S01]  /*5ee0*/  IMAD.MOV R24, RZ, RZ, -R24 ;  /* 0x000000ffff187224 */ /* 0x004fe200078e0a18 */
[----:B------:R-:W-:Y:S01]  /*5ef0*/  SHF.R.U64 R4, R4, UR7, R5 ;  /* 0x0000000704047c19 */ /* 0x000fe20008001205 */
[----:B------:R-:W-:Y:S01]  /*5f00*/  ULDC UR7, c[0x0][0x638] ;  /* 0x00018e0000077ab9 */ /* 0x000fe20000000800 */
[----:B------:R-:W-:Y:S01]  /*5f10*/  LOP3.LUT R7, R20, UR4, RZ, 0xc0, !PT ;  /* 0x0000000414077c12 */ /* 0x000fe2000f8ec0ff */
[----:B------:R-:W-:Y:S01]  /*5f20*/  ULDC UR8, c[0x0][0x610] ;  /* 0x0001840000087ab9 */ /* 0x000fe20000000800 */
[----:B------:R-:W-:Y:S02]  /*5f30*/  IMAD.MOV.U32 R6, RZ, RZ, R15 ;  /* 0x000000ffff067224 */ /* 0x000fe400078e000f */
[----:B------:R-:W-:-:S02]  /*5f40*/  IMAD.MOV R5, RZ, RZ, -R4 ;  /* 0x000000ffff057224 */ /* 0x000fc400078e0a04 */
[----:B------:R-:W-:Y:S02]  /*5f50*/  IMAD R4, R4, UR5, R23 ;  /* 0x0000000504047c24 */ /* 0x000fe4000f8e0217 */
[----:B0-----:R-:W-:Y:S02]  /*5f60*/  @P0 IMAD R19, R21, R24, R14 ;  /* 0x0000001815130224 */ /* 0x001fe400078e020e */
[----:B------:R-:W-:Y:S01]  /*5f70*/  IMAD R22, R5, UR7, R22 ;  /* 0x0000000705167c24 */ /* 0x000fe2000f8e0216 */
[----:B------:R-:W-:Y:S01]  /*5f80*/  ULDC UR7, c[0x0][0x600] ;  /* 0x0001800000077ab9 */ /* 0x000fe20000000800 */
[----:B------:R-:W-:Y:S02]  /*5f90*/  IMAD R21, R4, UR8, R19 ;  /* 0x0000000804157c24 */ /* 0x000fe4000f8e0213 */
[----:B------:R-:W-:Y:S02]  /*5fa0*/  IMAD R22, R22, UR7, R7 ;  /* 0x0000000716167c24 */ /* 0x000fe4000f8e0207 */
[----:B------:R-:W-:-:S03]  /*5fb0*/  IMAD.MOV.U32 R4, RZ, RZ, 0x1 ;  /* 0x00000001ff047424 */ /* 0x000fc600078e00ff */
[----:B------:R-:W-:Y:S02]  /*5fc0*/  SEL R19, R22, R21, !P0 ;  /* 0x0000001516137207 */ /* 0x000fe40004000000 */
[----:B------:R-:W-:-:S07]  /*5fd0*/  SEL R21, R21, R22, !P0 ;  /* 0x0000001615157207 */ /* 0x000fce0004000000 */
.L_x_110:
[----:B------:R-:W-:Y:S05]  /*5fe0*/  BSYNC B1 ;  /* 0x0000000000017941 */ /* 0x000fea0003800000 */
.L_x_109:
[----:B------:R-:W-:-:S13]  /*5ff0*/  LOP3.LUT P0, RZ, R4, 0xff, RZ, 0xc0, !PT ;  /* 0x000000ff04ff7812 */ /* 0x000fda000780c0ff */
[----:B------:R-:W-:Y:S05]  /*6000*/  @P0 BRA `(.L_x_113) ;  /* 0xfffffff400080947 */ /* 0x000fea000383ffff */
[----:B------:R-:W-:Y:S05]  /*6010*/  BSYNC B0 ;  /* 0x0000000000007941 */ /* 0x000fea0003800000 */
.L_x_102:
[----:B------:R-:W-:-:S03]  /*6020*/  UMOV UR7, 0xffffffff ;  /* 0xffffffff00077882 */ /* 0x000fc60000000000 */
[----:B------:R-:W-:Y:S05]  /*6030*/  BRA.DIV UR7, `(.L_x_114) ;  /* 0x0000000607387947 */ /* 0x000fea000b800000 */
[----:B------:R-:W-:-:S13]  /*6040*/  ELECT P6, URZ, PT ;  /* 0x00000000003f782f */ /* 0x000fda00038c0000 */
.L_x_129:
[----:B------:R-:W-:Y:S04]  /*6050*/  BSSY B0, `(.L_x_115) ;  /* 0x0000034000007945 */ /* 0x000fe80003800000 */
[----:B------:R-:W-:Y:S05]  /*6060*/  @!P6 BRA `(.L_x_116) ;  /* 0x0000000000c8e947 */ /* 0x000fea0003800000 */
[----:B------:R-:W-:-:S04]  /*6070*/  LOP3.LUT R18, R18, 0x2, RZ, 0xfc, !PT ;  /* 0x0000000212127812 */ /* 0x000fc800078efcff */
[----:B------:R-:W-:-:S13]  /*6080*/  ISETP.NE.AND P0, PT, R18, 0x3, PT ;  /* 0x000000031200780c */ /* 0x000fda0003f05270 */
[----:B------:R-:W-:Y:S05]  /*6090*/  @!P0 BRA `(.L_x_117) ;  /* 0x0000000000048947 */ /* 0x000fea0003800000 */
[----:B------:R-:W-:Y:S01]  /*60a0*/  BPT.TRAP 0x1 ;  /* 0x000000040000795c */ /* 0x000fe20000300000 */
.L_x_117:
[----:B------:R-:W0:Y:S01]  /*60b0*/  S2R R5, SR_CgaCtaId ;  /* 0x0000000000057919 */ /* 0x000e220000008800 */
[----:B------:R-:W-:Y:S02]  /*60c0*/  MOV R0, 0x400 ;  /* 0x0000040000007802 */ /* 0x000fe40000000f00 */
[----:B------:R-:W-:Y:S02]  /*60d0*/  SHF.L.U32 R2, R3, 0x1f, RZ ;  /* 0x0000001f03027819 */ /* 0x000fe400000006ff */
[----:B0-----:R-:W-:-:S05]  /*60e0*/  LEA R5, R5, R0, 0x18 ;  /* 0x0000000005057211 */ /* 0x001fca00078ec0ff */
[----:B------:R-:W-:-:S04]  /*60f0*/  VIADD R5, R5, 0x28 ;  /* 0x0000002805057836 */ /* 0x000fc80000000000 */
[C---:B------:R-:W-:Y:S02]  /*6100*/  IMAD R7, R8.reuse, 0x8, R5 ;  /* 0x0000000808077824 */ /* 0x040fe400078e0205 */
[----:B------:R-:W-:Y:S02]  /*6110*/  VIADD R8, R8, 0x1 ;  /* 0x0000000108087836 */ /* 0x000fe40000000000 */
[----:B------:R-:W0:Y:S03]  /*6120*/  SYNCS.PHASECHK.TRANS64.TRYWAIT P0, [R7+URZ], R2 ;  /* 0x00000002070075a7 */ /* 0x000e26000800017f */
[----:B------:R-:W-:-:S04]  /*6130*/  ISETP.NE.AND P1, PT, R8, 0x5, PT ;  /* 0x000000050800780c */ /* 0x000fc80003f25270 */
[----:B------:R-:W-:Y:S02]  /*6140*/  SEL R0, RZ, 0x1, P1 ;  /* 0x00000001ff007807 */ /* 0x000fe40000800000 */
[----:B------:R-:W-:Y:S02]  /*6150*/  SEL R8, R8, RZ, P1 ;  /* 0x000000ff08087207 */ /* 0x000fe40000800000 */
[----:B------:R-:W-:-:S03]  /*6160*/  LOP3.LUT R9, R3, R0, RZ, 0x3c, !PT ;  /* 0x0000000003097212 */ /* 0x000fc600078e3cff */
[----:B------:R-:W-:Y:S01]  /*6170*/  IMAD R6, R8, 0x8, R5 ;  /* 0x0000000808067824 */ /* 0x000fe200078e0205 */
[----:B------:R-:W-:Y:S01]  /*6180*/  SHF.L.U32 R3, R9, 0x1f, RZ ;  /* 0x0000001f09037819 */ /* 0x000fe200000006ff */
[----:B0-----:R-:W-:Y:S06]  /*6190*/  @!P0 BRA `(.L_x_118) ;  /* 0x0000000400008947 */ /* 0x001fec0003800000 */
.L_x_130:
[----:B------:R-:W1:Y:S01]  /*61a0*/  SYNCS.PHASECHK.TRANS64.TRYWAIT P0, [R6+URZ], R3 ;  /* 0x00000003060075a7 */ /* 0x000e62000800017f */
[----:B------:R-:W-:-:S05]  /*61b0*/  VIADD R0, R8, 0x1 ;  /* 0x0000000108007836 */ /* 0x000fca0000000000 */
[----:B------:R-:W-:-:S04]  /*61c0*/  ISETP.NE.AND P1, PT, R0, 0x5, PT ;  /* 0x000000050000780c */ /* 0x000fc80003f25270 */
[----:B0-----:R-:W-:Y:S02]  /*61d0*/  SEL R2, RZ, 0x1, P1 ;  /* 0x00000001ff027807 */ /* 0x001fe40000800000 */
[----:B------:R-:W-:Y:S02]  /*61e0*/  SEL R0, R0, RZ, P1 ;  /* 0x000000ff00007207 */ /* 0x000fe40000800000 */
[----:B------:R-:W-:-:S03]  /*61f0*/  LOP3.LUT R9, R9, R2, RZ, 0x3c, !PT ;  /* 0x0000000209097212 */ /* 0x000fc600078e3cff */
[----:B------:R-:W-:Y:S01]  /*6200*/  IMAD R7, R0, 0x8, R5 ;  /* 0x0000000800077824 */ /* 0x000fe200078e0205 */
[----:B------:R-:W-:Y:S01]  /*6210*/  SHF.L.U32 R4, R9, 0x1f, RZ ;  /* 0x0000001f09047819 */ /* 0x000fe200000006ff */
[----:B-1----:R-:W-:Y:S06]  /*6220*/  @!P0 BRA `(.L_x_119) ;  /* 0x0000000000f08947 */ /* 0x002fec0003800000 */
.L_x_131:
[----:B------:R-:W1:Y:S01]  /*6230*/  SYNCS.PHASECHK.TRANS64.TRYWAIT P0, [R7+URZ], R4 ;  /* 0x00000004070075a7 */ /* 0x000e62000800017f */
[----:B------:R-:W-:-:S05]  /*6240*/  VIADD R0, R0, 0x1 ;  /* 0x0000000100007836 */ /* 0x000fca0000000000 */
[----:B------:R-:W-:-:S04]  /*6250*/  ISETP.NE.AND P1, PT, R0, 0x5, PT ;  /* 0x000000050000780c */ /* 0x000fc80003f25270 */
[----:B------:R-:W-:Y:S02]  /*6260*/  SEL R2, RZ, 0x1, P1 ;  /* 0x00000001ff027807 */ /* 0x000fe40000800000 */
[----:B------:R-:W-:Y:S02]  /*6270*/  SEL R0, R0, RZ, P1 ;  /* 0x000000ff00007207 */ /* 0x000fe40000800000 */
[----:B------:R-:W-:-:S03]  /*6280*/  LOP3.LUT R9, R9, R2, RZ, 0x3c, !PT ;  /* 0x0000000209097212 */ /* 0x000fc600078e3cff */
[----:B0-----:R-:W-:Y:S01]  /*6290*/  IMAD R6, R0, 0x8, R5 ;  /* 0x0000000800067824 */ /* 0x001fe200078e0205 */
[----:B------:R-:W-:Y:S01]  /*62a0*/  SHF.L.U32 R3, R9, 0x1f, RZ ;  /* 0x0000001f09037819 */ /* 0x000fe200000006ff */
[----:B-1----:R-:W-:Y:S06]  /*62b0*/  @!P0 BRA `(.L_x_120) ;  /* 0x0000000000e08947 */ /* 0x002fec0003800000 */
.L_x_132:
[----:B------:R-:W1:Y:S01]  /*62c0*/  SYNCS.PHASECHK.TRANS64.TRYWAIT P0, [R6+URZ], R3 ;  /* 0x00000003060075a7 */ /* 0x000e62000800017f */
[----:B------:R-:W-:-:S05]  /*62d0*/  VIADD R0, R0, 0x1 ;  /* 0x0000000100007836 */ /* 0x000fca0000000000 */
[----:B------:R-:W-:-:S04]  /*62e0*/  ISETP.NE.AND P1, PT, R0, 0x5, PT ;  /* 0x000000050000780c */ /* 0x000fc80003f25270 */
[----:B------:R-:W-:Y:S02]  /*62f0*/  SEL R2, RZ, 0x1, P1 ;  /* 0x00000001ff027807 */ /* 0x000fe40000800000 */
[----:B------:R-:W-:Y:S02]  /*6300*/  SEL R0, R0, RZ, P1 ;  /* 0x000000ff00007207 */ /* 0x000fe40000800000 */
[----:B------:R-:W-:Y:S01]  /*6310*/  LOP3.LUT R2, R9, R2, RZ, 0x3c, !PT ;  /* 0x0000000209027212 */ /* 0x000fe200078e3cff */
[----:B-1----:R-:W-:Y:S06]  /*6320*/  @!P0 BRA `(.L_x_121) ;  /* 0x0000000000d88947 */ /* 0x002fec0003800000 */
.L_x_133:
[----:B------:R-:W-:Y:S01]  /*6330*/  IMAD R5, R0, 0x8, R5 ;  /* 0x0000000800057824 */ /* 0x000fe200078e0205 */
[----:B------:R-:W-:-:S07]  /*6340*/  SHF.L.U32 R0, R2, 0x1f, RZ ;  /* 0x0000001f02007819 */ /* 0x000fce00000006ff */
.L_x_122:
[----:B--2---:R2:W3:Y:S02]  /*6350*/  SYNCS.PHASECHK.TRANS64.TRYWAIT P0, [R5+URZ], R0 ;  /* 0x00000000050075a7 */ /* 0x0044e4000800017f */
[----:B---3--:R-:W-:Y:S05]  /*6360*/  @!P0 NANOSLEEP.SYNCS 0x989680 ;  /* 0x009896800000895d */ /* 0x008fea0003900000 */
[----:B------:R-:W3:Y:S02]  /*6370*/  @!P0 SYNCS.PHASECHK.TRANS64 P0, [R5+URZ], R0 ;  /* 0x00000000050085a7 */ /* 0x000ee4000800007f */
[----:B---3--:R-:W-:Y:S05]  /*6380*/  @!P0 BRA `(.L_x_122) ;  /* 0xfffffffc00f08947 */ /* 0x008fea000383ffff */
.L_x_116:
[----:B------:R-:W-:Y:S05]  /*6390*/  BSYNC B0 ;  /* 0x0000000000007941 */ /* 0x000fea0003800000 */
.L_x_115:
[----:B------:R-:W-:Y:S05]  /*63a0*/  EXIT ;  /* 0x000000000000794d */ /* 0x000fea0003800000 */
.L_x_21:
[----:B-1----:R1:W2:Y:S02]  /*63b0*/  SYNCS.PHASECHK.TRANS64.TRYWAIT P1, [R3+URZ], R0 ;  /* 0x00000000030075a7 */ /* 0x0022a4000802017f */
[----:B--2---:R-:W-:Y:S05]  /*63c0*/  @!P1 NANOSLEEP.SYNCS 0x989680 ;  /* 0x009896800000995d */ /* 0x004fea0003900000 */
[----:B------:R-:W2:Y:S02]  /*63d0*/  @!P1 SYNCS.PHASECHK.TRANS64 P1, [R3+URZ], R0 ;  /* 0x00000000030095a7 */ /* 0x000ea4000802007f */
[----:B--2---:R-:W-:Y:S05]  /*63e0*/  @!P1 BRA `(.L_x_21) ;  /* 0xfffffffc00f09947 */ /* 0x004fea000383ffff */
[----:B------:R-:W-:Y:S05]  /*63f0*/  BRA `(.L_x_20) ;  /* 0xffffffb000d87947 */ /* 0x000fea000383ffff */
.L_x_26:
[----:B-1----:R1:W2:Y:S02]  /*6400*/  SYNCS.PHASECHK.TRANS64.TRYWAIT P1, [R5+URZ], R4 ;  /* 0x00000004050075a7 */ /* 0x0022a4000802017f */
[----:B--2---:R-:W-:Y:S05]  /*6410*/  @!P1 NANOSLEEP.SYNCS 0x989680 ;  /* 0x009896800000995d */ /* 0x004fea0003900000 */
[----:B------:R-:W2:Y:S02]  /*6420*/  @!P1 SYNCS.PHASECHK.TRANS64 P1, [R5+URZ], R4 ;  /* 0x00000004050095a7 */ /* 0x000ea4000802007f */
[----:B--2---:R-:W-:Y:S05]  /*6430*/  @!P1 BRA `(.L_x_26) ;  /* 0xfffffffc00f09947 */ /* 0x004fea000383ffff */
[----:B------:R-:W-:Y:S05]  /*6440*/  BRA `(.L_x_25) ;  /* 0xffffffb800247947 */ /* 0x000fea000383ffff */
.L_x_103:
[----:B------:R-:W-:Y:S01]  /*6450*/  BSSY B1, `(.L_x_123) ;  /* 0x0000006000017945 */ /* 0x000fe20003800000 */
[----:B------:R-:W-:-:S07]  /*6460*/  IMAD.MOV.U32 R15, RZ, RZ, -0x1 ;  /* 0xffffffffff0f7424 */ /* 0x000fce00078e00ff */
[----:B------:R-:W-:Y:S05]  /*6470*/  WARPSYNC.COLLECTIVE R15, `(.L_x_124) ;  /* 0x000000000f0c7348 */ /* 0x000fea0003c00000 */
[----:B------:R-:W-:Y:S02]  /*6480*/  ELECT P6, UR62, PT ;  /* 0x00000000003e782f */ /* 0x000fe400038c0000 */
[----:B------:R-:W-:Y:S01]  /*6490*/  MOV R14, UR62 ;  /* 0x0000003e000e7c02 */ /* 0x000fe20008000f00 */
[----:B------:R-:W-:Y:S10]  /*64a0*/  ENDCOLLECTIVE ;  /* 0x000000000000791b */ /* 0x000ff40003800000 */
.L_x_124:
[----:B------:R-:W-:Y:S05]  /*64b0*/  BSYNC B1 ;  /* 0x0000000000017941 */ /* 0x000fea0003800000 */
.L_x_123:
[----:B------:R-:W-:Y:S05]  /*64c0*/  BRA `(.L_x_125) ;  /* 0xffffffec00e47947 */ /* 0x000fea000383ffff */
.L_x_106:
[----:B-1----:R1:W2:Y:S02]  /*64d0*/  SYNCS.PHASECHK.TRANS64.TRYWAIT P0, [R23+URZ+0x28], R14 ;  /* 0x0000280e170075a7 */ /* 0x0022a4000800017f */
[----:B--2---:R-:W-:Y:S05]  /*64e0*/  @!P0 NANOSLEEP.SYNCS 0x989680 ;  /* 0x009896800000895d */ /* 0x004fea0003900000 */
[----:B------:R-:W2:Y:S02]  /*64f0*/  @!P0 SYNCS.PHASECHK.TRANS64 P0, [R23+URZ+0x28], R14 ;  /* 0x0000280e170085a7 */ /* 0x000ea4000800007f */
[----:B--2---:R-:W-:Y:S05]  /*6500*/  @!P0 BRA `(.L_x_106) ;  /* 0xfffffffc00f08947 */ /* 0x004fea000383ffff */
[----:B------:R-:W-:Y:S05]  /*6510*/  BRA `(.L_x_126) ;  /* 0xfffffff000247947 */ /* 0x000fea000383ffff */
.L_x_114:
[----:B------:R-:W-:Y:S01]  /*6520*/  BSSY B0, `(.L_x_127) ;  /* 0x0000006000007945 */ /* 0x000fe20003800000 */
[----:B------:R-:W-:-:S07]  /*6530*/  IMAD.MOV.U32 R15, RZ, RZ, -0x1 ;  /* 0xffffffffff0f7424 */ /* 0x000fce00078e00ff */
[----:B------:R-:W-:Y:S05]  /*6540*/  WARPSYNC.COLLECTIVE R15, `(.L_x_128) ;  /* 0x000000000f0c7348 */ /* 0x000fea0003c00000 */
[----:B------:R-:W-:Y:S02]  /*6550*/  ELECT P6, UR62, PT ;  /* 0x00000000003e782f */ /* 0x000fe400038c0000 */
[----:B------:R-:W-:Y:S01]  /*6560*/  MOV R14, UR62 ;  /* 0x0000003e000e7c02 */ /* 0x000fe20008000f00 */
[----:B------:R-:W-:Y:S10]  /*6570*/  ENDCOLLECTIVE ;  /* 0x000000000000791b */ /* 0x000ff40003800000 */
.L_x_128:
[----:B------:R-:W-:Y:S05]  /*6580*/  BSYNC B0 ;  /* 0x0000000000007941 */ /* 0x000fea0003800000 */
.L_x_127:
[----:B------:R-:W-:Y:S05]  /*6590*/  BRA `(.L_x_129) ;  /* 0xfffffff800ac7947 */ /* 0x000fea000383ffff */
.L_x_118:
[----:B0-----:R0:W1:Y:S02]  /*65a0*/  SYNCS.PHASECHK.TRANS64.TRYWAIT P0, [R7+URZ], R2 ;  /* 0x00000002070075a7 */ /* 0x001064000800017f */
[----:B-1----:R-:W-:Y:S05]  /*65b0*/  @!P0 NANOSLEEP.SYNCS 0x989680 ;  /* 0x009896800000895d */ /* 0x002fea0003900000 */
[----:B------:R-:W1:Y:S02]  /*65c0*/  @!P0 SYNCS.PHASECHK.TRANS64 P0, [R7+URZ], R2 ;  /* 0x00000002070085a7 */ /* 0x000e64000800007f */
[----:B-1----:R-:W-:Y:S05]  /*65d0*/  @!P0 BRA `(.L_x_118) ;  /* 0xfffffffc00f08947 */ /* 0x002fea000383ffff */
[----:B------:R-:W-:Y:S05]  /*65e0*/  BRA `(.L_x_130) ;  /* 0xfffffff800ec7947 */ /* 0x000fea000383ffff */
.L_x_119:
[----:B0-----:R0:W1:Y:S02]  /*65f0*/  SYNCS.PHASECHK.TRANS64.TRYWAIT P0, [R6+URZ], R3 ;  /* 0x00000003060075a7 */ /* 0x001064000800017f */
[----:B-1----:R-:W-:Y:S05]  /*6600*/  @!P0 NANOSLEEP.SYNCS 0x989680 ;  /* 0x009896800000895d */ /* 0x002fea0003900000 */
[----:B------:R-:W1:Y:S02]  /*6610*/  @!P0 SYNCS.PHASECHK.TRANS64 P0, [R6+URZ], R3 ;  /* 0x00000003060085a7 */ /* 0x000e64000800007f */
[----:B-1----:R-:W-:Y:S05]  /*6620*/  @!P0 BRA `(.L_x_119) ;  /* 0xfffffffc00f08947 */ /* 0x002fea000383ffff */
[----:B------:R-:W-:Y:S05]  /*6630*/  BRA `(.L_x_131) ;  /* 0xfffffff800fc7947 */ /* 0x000fea000383ffff */
.L_x_120:
[----:B0-----:R0:W1:Y:S02]  /*6640*/  SYNCS.PHASECHK.TRANS64.TRYWAIT P0, [R7+URZ], R4 ;  /* 0x00000004070075a7 */ /* 0x001064000800017f */
[----:B-1----:R-:W-:Y:S05]  /*6650*/  @!P0 NANOSLEEP.SYNCS 0x989680 ;  /* 0x009896800000895d */ /* 0x002fea0003900000 */
[----:B------:R-:W1:Y:S02]  /*6660*/  @!P0 SYNCS.PHASECHK.TRANS64 P0, [R7+URZ], R4 ;  /* 0x00000004070085a7 */ /* 0x000e64000800007f */
[----:B-1----:R-:W-:Y:S05]  /*6670*/  @!P0 BRA `(.L_x_120) ;  /* 0xfffffffc00f08947 */ /* 0x002fea000383ffff */
[----:B------:R-:W-:Y:S05]  /*6680*/  BRA `(.L_x_132) ;  /* 0xfffffffc000c7947 */ /* 0x000fea000383ffff */
.L_x_121:
[----:B-1----:R1:W2:Y:S02]  /*6690*/  SYNCS.PHASECHK.TRANS64.TRYWAIT P0, [R6+URZ], R3 ;  /* 0x00000003060075a7 */ /* 0x0022a4000800017f */
[----:B--2---:R-:W-:Y:S05]  /*66a0*/  @!P0 NANOSLEEP.SYNCS 0x989680 ;  /* 0x009896800000895d */ /* 0x004fea0003900000 */
[----:B------:R-:W2:Y:S02]  /*66b0*/  @!P0 SYNCS.PHASECHK.TRANS64 P0, [R6+URZ], R3 ;  /* 0x00000003060085a7 */ /* 0x000ea4000800007f */
[----:B--2---:R-:W-:Y:S05]  /*66c0*/  @!P0 BRA `(.L_x_121) ;  /* 0xfffffffc00f08947 */ /* 0x004fea000383ffff */
[----:B------:R-:W-:Y:S05]  /*66d0*/  BRA `(.L_x_133) ;  /* 0xfffffffc00147947 */ /* 0x000fea000383ffff */
.L_x_134:
[----:B------:R-:W-:-:S00]  /*66e0*/  BRA `(.L_x_134) ;  /* 0xfffffffc00fc7947 */ /* 0x000fc0000383ffff */
[----:B------:R-:W-:-:S00]  /*66f0*/  NOP ;  /* 0x0000000000007918 */ /* 0x000fc00000000000 */
        /* <DEDUP_REMOVED lines=8> */
.L_x_135:


//--------------------- .nv.global.init           --------------------------
	.section	.nv.global.init,"aw",@progbits
.nv.global.init:
	.type		$str$22,@object
	.size		$str$22,($str$23 - $str$22)
$str$22:
        /*0000*/ 	.byte	0x6b, 0x5f, 0x74, 0x69, 0x6c, 0x65, 0x5f, 0x63, 0x6f, 0x75, 0x6e, 0x74, 0x20, 0x3e, 0x3d, 0x20
        /*0010*/ 	.byte	0x31, 0x00
	.type		$str$23,@object
	.size		$str$23,(__unnamed_1 - $str$23)
$str$23:
        /*0012*/ 	.byte	0x2f, 0x74, 0x6d, 0x70, 0x2f, 0x63, 0x75, 0x74, 0x6c, 0x61, 0x73, 0x73, 0x5f, 0x73, 0x77, 0x65
        /*0022*/ 	.byte	0x65, 0x70, 0x5f, 0x73, 0x72, 0x63, 0x2f, 0x69, 0x6e, 0x63, 0x6c, 0x75, 0x64, 0x65, 0x2f, 0x63
        /*0032*/ 	.byte	0x75, 0x74, 0x6c, 0x61, 0x73, 0x73, 0x2f, 0x67, 0x65, 0x6d, 0x6d, 0x2f, 0x63, 0x6f, 0x6c, 0x6c
        /*0042*/ 	.byte	0x65, 0x63, 0x74, 0x69, 0x76, 0x65, 0x2f, 0x73, 0x6d, 0x39, 0x30, 0x5f, 0x6d, 0x6d, 0x61, 0x5f
        /*0052*/ 	.byte	0x74, 0x6d, 0x61, 0x5f, 0x67, 0x6d, 0x6d, 0x61, 0x5f, 0x73, 0x73, 0x5f, 0x77, 0x61, 0x72, 0x70
        /*0062*/ 	.byte	0x73, 0x70, 0x65, 0x63, 0x69, 0x61, 0x6c, 0x69, 0x7a, 0x65, 0x64, 0x2e, 0x68, 0x70, 0x70, 0x00
	.type		__unnamed_1,@object
	.size		__unnamed_1,(.L_0 - __unnamed_1)
__unnamed_1:
        /*0072*/ 	.byte	0x76, 0x6f, 0x69, 0x64, 0x20, 0x63, 0x75, 0x74, 0x6c, 0x61, 0x73, 0x73, 0x3a, 0x3a, 0x67, 0x65
        /* <DEDUP_REMOVED lines=180> */
        /*0bc2*/ 	.byte	0x65, 0x3a, 0x3a, 0x69, 0x64, 0x65, 0x6e, 0x74, 0x69, 0x74, 0x79, 0x5d, 0x00
.L_0:


//--------------------- .nv.shared._ZN7cutlass13device_kernelINS_4gemm6kernel13GemmUniversalIN4cute5tupleIJiiiiEEENS1_10collective13CollectiveMmaINS1_34MainloopSm90TmaGmmaWarpSpecializedILi5ENS5_IJNS4_1CILi1EEENSA_ILi2EEESB_EEENS1_35KernelTmaWarpSpecializedCooperativeEEENS5_IJNSA_ILi128EEENSA_ILi64EEESG_EEENS_10bfloat16_tENS5_IJlSB_lEEESJ_SK_NS4_8TiledMMAINS4_8MMA_AtomIJNS4_4SM904GMMA27MMA_64x64x16_F32BF16BF16_SSILNSO_5MajorE0ELSQ_0ELNSO_7ScaleInE1ELSR_1EEEEEENS4_6LayoutINS5_IJSC_SB_SB_EEENS5_IJSB_NSA_ILi0EEESW_EEEEENS5_IJNS4_10UnderscoreESZ_SZ_EEEEENS4_23SM90_TMA_LOAD_MULTICASTENS4_14ComposedLayoutINS4_7SwizzleILi3ELi4ELi3EEENS4_18smem_ptr_flag_bitsILi16EEENSU_INS5_IJNSA_ILi8EEESH_EEENS5_IJSH_SB_EEEEEEEvNS4_8identityENS4_13SM90_TMA_LOADES1C_vS1D_EENS_8epilogue10collective6detail29Sm90TmaWarpSpecializedAdapterINS1H_15DefaultEpilogueISJ_SK_SK_NS1G_6thread17LinearCombinationISJ_Li1EffLNS1L_9ScaleType4KindE0ELNS_15FloatRoundStyleE2ESJ_EENS1_15EpilogueDefaultEEEEEvvEEEEvNT_6ParamsE --------------------------
	.section	.nv.shared._ZN7cutlass13device_kernelINS_4gemm6kernel13GemmUniversalIN4cute5tupleIJiiiiEEENS1_10collective13CollectiveMmaINS1_34MainloopSm90TmaGmmaWarpSpecializedILi5ENS5_IJNS4_1CILi1EEENSA_ILi2EEESB_EEENS1_35KernelTmaWarpSpecializedCooperativeEEENS5_IJNSA_ILi128EEENSA_ILi64EEESG_EEENS_10bfloat16_tENS5_IJlSB_lEEESJ_SK_NS4_8TiledMMAINS4_8MMA_AtomIJNS4_4SM904GMMA27MMA_64x64x16_F32BF16BF16_SSILNSO_5MajorE0ELSQ_0ELNSO_7ScaleInE1ELSR_1EEEEEENS4_6LayoutINS5_IJSC_SB_SB_EEENS5_IJSB_NSA_ILi0EEESW_EEEEENS5_IJNS4_10UnderscoreESZ_SZ_EEEEENS4_23SM90_TMA_LOAD_MULTICASTENS4_14ComposedLayoutINS4_7SwizzleILi3ELi4ELi3EEENS4_18smem_ptr_flag_bitsILi16EEENSU_INS5_IJNSA_ILi8EEESH_EEENS5_IJSH_SB_EEEEEEEvNS4_8identityENS4_13SM90_TMA_LOADES1C_vS1D_EENS_8epilogue10collective6detail29Sm90TmaWarpSpecializedAdapterINS1H_15DefaultEpilogueISJ_SK_SK_NS1G_6thread17LinearCombinationISJ_Li1EffLNS1L_9ScaleType4KindE0ELNS_15FloatRoundStyleE2ESJ_EENS1_15EpilogueDefaultEEEEEvvEEEEvNT_6ParamsE,"aw",@nobits
	.sectionflags	@""
	.align	16
	.zero		1024


//--------------------- .nv.shared.reserved.0     --------------------------
	.section	.nv.shared.reserved.0,"aw",@nobits
	.weak		__nv_reservedSMEM_offset_0_alias
	.size		__nv_reservedSMEM_offset_0_alias, 0, 0
	.other		__nv_reservedSMEM_offset_0_alias,@"STO_CUDA_RESERVED_SHARED STV_DEFAULT"
__nv_reservedSMEM_offset_0_alias:
	.zero		0


//--------------------- .nv.global                --------------------------
	.section	.nv.global,"aw",@nobits
.nv.global:
	.type		_ZN39_INTERNAL_a1832817_4_k_cu_67b1285c_31434cute1_E,@object
	.size		_ZN39_INTERNAL_a1832817_4_k_cu_67b1285c_31434cute1_E,(_ZN39_INTERNAL_a1832817_4_k_cu_67b1285c_31434cuda3std3__45__cpo6cbeginE - _ZN39_INTERNAL_a1832817_4_k_cu_67b1285c_31434cute1_E)
_ZN39_INTERNAL_a1832817_4_k_cu_67b1285c_31434cute1_E:
	.zero		1
	.type		_ZN39_INTERNAL_a1832817_4_k_cu_67b1285c_31434cuda3std3__45__cpo6cbeginE,@object
	.size		_ZN39_INTERNAL_a1832817_4_k_cu_67b1285c_31434cuda3std3__45__cpo6cbeginE,(_ZN39_INTERNAL_a1832817_4_k_cu_67b1285c_31434cuda3std3__48in_placeE - _ZN39_INTERNAL_a1832817_4_k_cu_67b1285c_31434cuda3std3__45__cpo6cbeginE)
_ZN39_INTERNAL_a1832817_4_k_cu_67b1285c_31434cuda3std3__45__cpo6cbeginE:
	.zero		1
	.type		_ZN39_INTERNAL_a1832817_4_k_cu_67b1285c_31434cuda3std3__48in_placeE,@object
	.size		_ZN39_INTERNAL_a1832817_4_k_cu_67b1285c_31434cuda3std3__48in_placeE,(_ZN39_INTERNAL_a1832817_4_k_cu_67b1285c_31434cuda3std6ranges3__45__cpo9iter_moveE - _ZN39_INTERNAL_a1832817_4_k_cu_67b1285c_31434cuda3std3__48in_placeE)
_ZN39_INTERNAL_a1832817_4_k_cu_67b1285c_31434cuda3std3__48in_placeE:
	.zero		1
	.type		_ZN39_INTERNAL_a1832817_4_k_cu_67b1285c_31434cuda3std6ranges3__45__cpo9iter_moveE,@object
	.size		_ZN39_INTERNAL_a1832817_4_k_cu_67b1285c_31434cuda3std6ranges3__45__cpo9iter_moveE,(_ZN39_INTERNAL_a1832817_4_k_cu_67b1285c_31434cuda3std3__45__cpo5beginE - _ZN39_INTERNAL_a1832817_4_k_cu_67b1285c_31434cuda3std6ranges3__45__cpo9iter_moveE)
_ZN39_INTERNAL_a1832817_4_k_cu_67b1285c_31434cuda3std6ranges3__45__cpo9iter_moveE:
	.zero		1
	.type		_ZN39_INTERNAL_a1832817_4_k_cu_67b1285c_31434cuda3std3__45__cpo5beginE,@object
	.size		_ZN39_INTERNAL_a1832817_4_k_cu_67b1285c_31434cuda3std3__45__cpo5beginE,(_ZN39_INTERNAL_a1832817_4_k_cu_67b1285c_31434cuda3std3__441_GLOBAL__N__a1832817_4_k_cu_67b1285c_31436ignoreE - _ZN39_INTERNAL_a1832817_4_k_cu_67b1285c_31434cuda3std3__45__cpo5beginE)
_ZN39_INTERNAL_a1832817_4_k_cu_67b1285c_31434cuda3std3__45__cpo5beginE:
	.zero		1
	.type		_ZN39_INTERNAL_a1832817_4_k_cu_67b1285c_31434cuda3std3__441_GLOBAL__N__a1832817_4_k_cu_67b1285c_31436ignoreE,@object
	.size		_ZN39_INTERNAL_a1832817_4_k_cu_67b1285c_31434cuda3std3__441_GLOBAL__N__a1832817_4_k_cu_67b1285c_31436ignoreE,(_ZN39_INTERNAL_a1832817_4_k_cu_67b1285c_31434cute7productE - _ZN39_INTERNAL_a1832817_4_k_cu_67b1285c_31434cuda3std3__441_GLOBAL__N__a1832817_4_k_cu_67b1285c_31436ignoreE)
_ZN39_INTERNAL_a1832817_4_k_cu_67b1285c_31434cuda3std3__441_GLOBAL__N__a1832817_4_k_cu_67b1285c_31436ignoreE:
	.zero		1
	.type		_ZN39_INTERNAL_a1832817_4_k_cu_67b1285c_31434cute7productE,@object
	.size		_ZN39_INTERNAL_a1832817_4_k_cu_67b1285c_31434cute7productE,(_ZN39_INTERNAL_a1832817_4_k_cu_67b1285c_31434cuda3std3__45__cpo3endE - _ZN39_INTERNAL_a1832817_4_k_cu_67b1285c_31434cute7productE)
_ZN39_INTERNAL_a1832817_4_k_cu_67b1285c_31434cute7productE:
	.zero		1
	.type		_ZN39_INTERNAL_a1832817_4_k_cu_67b1285c_31434cuda3std3__45__cpo3endE,@object
	.size		_ZN39_INTERNAL_a1832817_4_k_cu_67b1285c_31434cuda3std3__45__cpo3endE,(_ZN39_INTERNAL_a1832817_4_k_cu_67b1285c_31434cuda3std3__419piecewise_constructE - _ZN39_INTERNAL_a1832817_4_k_cu_67b1285c_31434cuda3std3__45__cpo3endE)
_ZN39_INTERNAL_a1832817_4_k_cu_67b1285c_31434cuda3std3__45__cpo3endE:
	.zero		1
	.type		_ZN39_INTERNAL_a1832817_4_k_cu_67b1285c_31434cuda3std3__419piecewise_constructE,@object
	.size		_ZN39_INTERNAL_a1832817_4_k_cu_67b1285c_31434cuda3std3__419piecewise_constructE,(_ZN39_INTERNAL_a1832817_4_k_cu_67b1285c_31434cuda3std3__45__cpo4cendE - _ZN39_INTERNAL_a1832817_4_k_cu_67b1285c_31434cuda3std3__419piecewise_constructE)
_ZN39_INTERNAL_a1832817_4_k_cu_67b1285c_31434cuda3std3__419piecewise_constructE:
	.zero		1
	.type		_ZN39_INTERNAL_a1832817_4_k_cu_67b1285c_31434cuda3std3__45__cpo4cendE,@object
	.size		_ZN39_INTERNAL_a1832817_4_k_cu_67b1285c_31434cuda3std3__45__cpo4cendE,(_ZN39_INTERNAL_a1832817_4_k_cu_67b1285c_31434cuda3std6ranges3__45__cpo4swapE - _ZN39_INTERNAL_a1832817_4_k_cu_67b1285c_31434cuda3std3__45__cpo4cendE)
_ZN39_INTERNAL_a1832817_4_k_cu_67b1285c_31434cuda3std3__45__cpo4cendE:
	.zero		1
	.type		_ZN39_INTERNAL_a1832817_4_k_cu_67b1285c_31434cuda3std6ranges3__45__cpo4swapE,@object
	.size		_ZN39_INTERNAL_a1832817_4_k_cu_67b1285c_31434cuda3std6ranges3__45__cpo4swapE,(.L_8 - _ZN39_INTERNAL_a1832817_4_k_cu_67b1285c_31434cuda3std6ranges3__45__cpo4swapE)
_ZN39_INTERNAL_a1832817_4_k_cu_67b1285c_31434cuda3std6ranges3__45__cpo4swapE:
	.zero		1
.L_8:


//--------------------- .nv.constant0._ZN7cutlass13device_kernelINS_4gemm6kernel13GemmUniversalIN4cute5tupleIJiiiiEEENS1_10collective13CollectiveMmaINS1_34MainloopSm90TmaGmmaWarpSpecializedILi5ENS5_IJNS4_1CILi1EEENSA_ILi2EEESB_EEENS1_35KernelTmaWarpSpecializedCooperativeEEENS5_IJNSA_ILi128EEENSA_ILi64EEESG_EEENS_10bfloat16_tENS5_IJlSB_lEEESJ_SK_NS4_8TiledMMAINS4_8MMA_AtomIJNS4_4SM904GMMA27MMA_64x64x16_F32BF16BF16_SSILNSO_5MajorE0ELSQ_0ELNSO_7ScaleInE1ELSR_1EEEEEENS4_6LayoutINS5_IJSC_SB_SB_EEENS5_IJSB_NSA_ILi0EEESW_EEEEENS5_IJNS4_10UnderscoreESZ_SZ_EEEEENS4_23SM90_TMA_LOAD_MULTICASTENS4_14ComposedLayoutINS4_7SwizzleILi3ELi4ELi3EEENS4_18smem_ptr_flag_bitsILi16EEENSU_INS5_IJNSA_ILi8EEESH_EEENS5_IJSH_SB_EEEEEEEvNS4_8identityENS4_13SM90_TMA_LOADES1C_vS1D_EENS_8epilogue10collective6detail29Sm90TmaWarpSpecializedAdapterINS1H_15DefaultEpilogueISJ_SK_SK_NS1G_6thread17LinearCombinationISJ_Li1EffLNS1L_9ScaleType4KindE0ELNS_15FloatRoundStyleE2ESJ_EENS1_15EpilogueDefaultEEEEEvvEEEEvNT_6ParamsE --------------------------
	.section	.nv.constant0._ZN7cutlass13device_kernelINS_4gemm6kernel13GemmUniversalIN4cute5tupleIJiiiiEEENS1_10collective13CollectiveMmaINS1_34MainloopSm90TmaGmmaWarpSpecializedILi5ENS5_IJNS4_1CILi1EEENSA_ILi2EEESB_EEENS1_35KernelTmaWarpSpecializedCooperativeEEENS5_IJNSA_ILi128EEENSA_ILi64EEESG_EEENS_10bfloat16_tENS5_IJlSB_lEEESJ_SK_NS4_8TiledMMAINS4_8MMA_AtomIJNS4_4SM904GMMA27MMA_64x64x16_F32BF16BF16_SSILNSO_5MajorE0ELSQ_0ELNSO_7ScaleInE1ELSR_1EEEEEENS4_6LayoutINS5_IJSC_SB_SB_EEENS5_IJSB_NSA_ILi0EEESW_EEEEENS5_IJNS4_10UnderscoreESZ_SZ_EEEEENS4_23SM90_TMA_LOAD_MULTICASTENS4_14ComposedLayoutINS4_7SwizzleILi3ELi4ELi3EEENS4_18smem_ptr_flag_bitsILi16EEENSU_INS5_IJNSA_ILi8EEESH_EEENS5_IJSH_SB_EEEEEEEvNS4_8identityENS4_13SM90_TMA_LOADES1C_vS1D_EENS_8epilogue10collective6detail29Sm90TmaWarpSpecializedAdapterINS1H_15DefaultEpilogueISJ_SK_SK_NS1G_6thread17LinearCombinationISJ_Li1EffLNS1L_9ScaleType4KindE0ELNS_15FloatRoundStyleE2ESJ_EENS1_15EpilogueDefaultEEEEEvvEEEEvNT_6ParamsE,"a",@progbits
	.sectionflags	@""
	.align	4
.nv.constant0._ZN7cutlass13device_kernelINS_4gemm6kernel13GemmUniversalIN4cute5tupleIJiiiiEEENS1_10collective13CollectiveMmaINS1_34MainloopSm90TmaGmmaWarpSpecializedILi5ENS5_IJNS4_1CILi1EEENSA_ILi2EEESB_EEENS1_35KernelTmaWarpSpecializedCooperativeEEENS5_IJNSA_ILi128EEENSA_ILi64EEESG_EEENS_10bfloat16_tENS5_IJlSB_lEEESJ_SK_NS4_8TiledMMAINS4_8MMA_AtomIJNS4_4SM904GMMA27MMA_64x64x16_F32BF16BF16_SSILNSO_5MajorE0ELSQ_0ELNSO_7ScaleInE1ELSR_1EEEEEENS4_6LayoutINS5_IJSC_SB_SB_EEENS5_IJSB_NSA_ILi0EEESW_EEEEENS5_IJNS4_10UnderscoreESZ_SZ_EEEEENS4_23SM90_TMA_LOAD_MULTICASTENS4_14ComposedLayoutINS4_7SwizzleILi3ELi4ELi3EEENS4_18smem_ptr_flag_bitsILi16EEENSU_INS5_IJNSA_ILi8EEESH_EEENS5_IJSH_SB_EEEEEEEvNS4_8identityENS4_13SM90_TMA_LOADES1C_vS1D_EENS_8epilogue10collective6detail29Sm90TmaWarpSpecializedAdapterINS1H_15DefaultEpilogueISJ_SK_SK_NS1G_6thread17LinearCombinationISJ_Li1EffLNS1L_9ScaleType4KindE0ELNS_15FloatRoundStyleE2ESJ_EENS1_15EpilogueDefaultEEEEEvvEEEEvNT_6ParamsE:
	.zero		1664


//--------------------- SYMBOLS --------------------------

	.type		.nv.reservedSmem.offset0,@object
	.size		.nv.reservedSmem.offset0,0x4
	.type		__assertfail,@function
